	.headerflags	@"EF_CUDA_TEXMODE_UNIFIED EF_CUDA_64BIT_ADDRESS EF_CUDA_SM89 EF_CUDA_VIRTUAL_SM(EF_CUDA_SM89)"
	.elftype	@"ET_EXEC"


//--------------------- .nv.info                  --------------------------
	.section	.nv.info,"",@"SHT_CUDA_INFO"
	.align	4


	//----- nvinfo : EIATTR_REGCOUNT
	.align		4
        /*0000*/ 	.byte	0x04, 0x2f
        /*0002*/ 	.short	(.L_1 - .L_0)
	.align		4
.L_0:
        /*0004*/ 	.word	index@(triton__0d1d2d345de6)
        /*0008*/ 	.word	0x0000004e


	//----- nvinfo : EIATTR_MAX_STACK_SIZE
	.align		4
.L_1:
        /*000c*/ 	.byte	0x04, 0x23
        /*000e*/ 	.short	(.L_3 - .L_2)
	.align		4
.L_2:
        /*0010*/ 	.word	index@(triton__0d1d2d345de6)
        /*0014*/ 	.word	0x00000000


	//----- nvinfo : EIATTR_MIN_STACK_SIZE
	.align		4
.L_3:
        /*0018*/ 	.byte	0x04, 0x12
        /*001a*/ 	.short	(.L_5 - .L_4)
	.align		4
.L_4:
        /*001c*/ 	.word	index@(triton__0d1d2d345de6)
        /*0020*/ 	.word	0x00000000


	//----- nvinfo : EIATTR_FRAME_SIZE
	.align		4
.L_5:
        /*0024*/ 	.byte	0x04, 0x11
        /*0026*/ 	.short	(.L_7 - .L_6)
	.align		4
.L_6:
        /*0028*/ 	.word	index@(triton__0d1d2d345de6)
        /*002c*/ 	.word	0x00000000
.L_7:


//--------------------- .nv.info.triton__0d1d2d345de6 --------------------------
	.section	.nv.info.triton__0d1d2d345de6,"",@"SHT_CUDA_INFO"
	.align	4


	//----- nvinfo : EIATTR_CUDA_API_VERSION
	.align		4
        /*0000*/ 	.byte	0x04, 0x37
        /*0002*/ 	.short	(.L_9 - .L_8)
.L_8:
        /*0004*/ 	.word	0x0000007b


	//----- nvinfo : EIATTR_PARAM_CBANK
	.align		4
.L_9:
        /*0008*/ 	.byte	0x04, 0x0a
        /*000a*/ 	.short	(.L_11 - .L_10)
	.align		4
.L_10:
        /*000c*/ 	.word	index@(.nv.constant0.triton__0d1d2d345de6)
        /*0010*/ 	.short	0x0160
        /*0012*/ 	.short	0x0028


	//----- nvinfo : EIATTR_CBANK_PARAM_SIZE
	.align		4
.L_11:
        /*0014*/ 	.byte	0x03, 0x19
        /*0016*/ 	.short	0x0028


	//----- nvinfo : EIATTR_KPARAM_INFO
	.align		4
        /*0018*/ 	.byte	0x04, 0x17
        /*001a*/ 	.short	(.L_13 - .L_12)
.L_12:
        /*001c*/ 	.word	0x00000000
        /*0020*/ 	.short	0x0006
        /*0022*/ 	.short	0x0024
        /*0024*/ 	.byte	0x00, 0xf0, 0x11, 0x00


	//----- nvinfo : EIATTR_KPARAM_INFO
	.align		4
.L_13:
        /*0028*/ 	.byte	0x04, 0x17
        /*002a*/ 	.short	(.L_15 - .L_14)
.L_14:
        /*002c*/ 	.word	0x00000000
        /*0030*/ 	.short	0x0005
        /*0032*/ 	.short	0x0020
        /*0034*/ 	.byte	0x00, 0xf0, 0x11, 0x00


	//----- nvinfo : EIATTR_KPARAM_INFO
	.align		4
.L_15:
        /*0038*/ 	.byte	0x04, 0x17
        /*003a*/ 	.short	(.L_17 - .L_16)
.L_16:
        /*003c*/ 	.word	0x00000000
        /*0040*/ 	.short	0x0004
        /*0042*/ 	.short	0x001c
        /*0044*/ 	.byte	0x00, 0xf0, 0x11, 0x00


	//----- nvinfo : EIATTR_KPARAM_INFO
	.align		4
.L_17:
        /*0048*/ 	.byte	0x04, 0x17
        /*004a*/ 	.short	(.L_19 - .L_18)
.L_18:
        /*004c*/ 	.word	0x00000000
        /*0050*/ 	.short	0x0003
        /*0052*/ 	.short	0x0018
        /*0054*/ 	.byte	0x00, 0xf0, 0x11, 0x00


	//----- nvinfo : EIATTR_KPARAM_INFO
	.align		4
.L_19:
        /*0058*/ 	.byte	0x04, 0x17
        /*005a*/ 	.short	(.L_21 - .L_20)
.L_20:
        /*005c*/ 	.word	0x00000000
        /*0060*/ 	.short	0x0002
        /*0062*/ 	.short	0x0010
        /*0064*/ 	.byte	0x00, 0xf0, 0x21, 0x00


	//----- nvinfo : EIATTR_KPARAM_INFO
	.align		4
.L_21:
        /*0068*/ 	.byte	0x04, 0x17
        /*006a*/ 	.short	(.L_23 - .L_22)
.L_22:
        /*006c*/ 	.word	0x00000000
        /*0070*/ 	.short	0x0001
        /*0072*/ 	.short	0x0008
        /*0074*/ 	.byte	0x00, 0xf0, 0x21, 0x00


	//----- nvinfo : EIATTR_KPARAM_INFO
	.align		4
.L_23:
        /*0078*/ 	.byte	0x04, 0x17
        /*007a*/ 	.short	(.L_25 - .L_24)
.L_24:
        /*007c*/ 	.word	0x00000000
        /*0080*/ 	.short	0x0000
        /*0082*/ 	.short	0x0000
        /*0084*/ 	.byte	0x00, 0xf0, 0x21, 0x00


	//----- nvinfo : EIATTR_MAXREG_COUNT
	.align		4
.L_25:
        /*0088*/ 	.byte	0x03, 0x1b
        /*008a*/ 	.short	0x00ff


	//----- nvinfo : EIATTR_COOP_GROUP_MASK_REGIDS
	.align		4
        /*008c*/ 	.byte	0x04, 0x29
        /*008e*/ 	.short	(.L_27 - .L_26)


	//   ....[0]....
.L_26:
        /*0090*/ 	.word	0xffffffff


	//   ....[1]....
        /*0094*/ 	.word	0xffffffff


	//   ....[2]....
        /*0098*/ 	.word	0xffffffff


	//   ....[3]....
        /*009c*/ 	.word	0xffffffff


	//   ....[4]....
        /*00a0*/ 	.word	0xffffffff


	//   ....[5]....
        /*00a4*/ 	.word	0xffffffff


	//   ....[6]....
        /*00a8*/ 	.word	0xffffffff


	//   ....[7]....
        /*00ac*/ 	.word	0xffffffff


	//   ....[8]....
        /*00b0*/ 	.word	0xffffffff


	//   ....[9]....
        /*00b4*/ 	.word	0xffffffff


	//   ....[10]....
        /*00b8*/ 	.word	0xffffffff


	//   ....[11]....
        /*00bc*/ 	.word	0xffffffff


	//   ....[12]....
        /*00c0*/ 	.word	0xffffffff


	//   ....[13]....
        /*00c4*/ 	.word	0xffffffff


	//   ....[14]....
        /*00c8*/ 	.word	0xffffffff


	//   ....[15]....
        /*00cc*/ 	.word	0xffffffff


	//   ....[16]....
        /*00d0*/ 	.word	0xffffffff


	//   ....[17]....
        /*00d4*/ 	.word	0xffffffff


	//   ....[18]....
        /*00d8*/ 	.word	0xffffffff


	//   ....[19]....
        /*00dc*/ 	.word	0xffffffff


	//   ....[20]....
        /*00e0*/ 	.word	0xffffffff


	//   ....[21]....
        /*00e4*/ 	.word	0xffffffff


	//   ....[22]....
        /*00e8*/ 	.word	0xffffffff


	//   ....[23]....
        /*00ec*/ 	.word	0xffffffff


	//----- nvinfo : EIATTR_COOP_GROUP_INSTR_OFFSETS
	.align		4
.L_27:
        /*00f0*/ 	.byte	0x04, 0x28
        /*00f2*/ 	.short	(.L_29 - .L_28)


	//   ....[0]....
.L_28:
        /*00f4*/ 	.word	0x00001cf0


	//   ....[1]....
        /*00f8*/ 	.word	0x00001f70


	//   ....[2]....
        /*00fc*/ 	.word	0x00002040


	//   ....[3]....
        /*0100*/ 	.word	0x000020c0


	//   ....[4]....
        /*0104*/ 	.word	0x000020f0


	//   ....[5]....
        /*0108*/ 	.word	0x000021a0


	//   ....[6]....
        /*010c*/ 	.word	0x00002220


	//   ....[7]....
        /*0110*/ 	.word	0x00002250


	//   ....[8]....
        /*0114*/ 	.word	0x00002300


	//   ....[9]....
        /*0118*/ 	.word	0x00002370


	//   ....[10]....
        /*011c*/ 	.word	0x000023c0


	//   ....[11]....
        /*0120*/ 	.word	0x00002450


	//   ....[12]....
        /*0124*/ 	.word	0x000024c0


	//   ....[13]....
        /*0128*/ 	.word	0x00002580


	//   ....[14]....
        /*012c*/ 	.word	0x00002600


	//   ....[15]....
        /*0130*/ 	.word	0x00002730


	//   ....[16]....
        /*0134*/ 	.word	0x00002740


	//   ....[17]....
        /*0138*/ 	.word	0x00002780


	//   ....[18]....
        /*013c*/ 	.word	0x000027c0


	//   ....[19]....
        /*0140*/ 	.word	0x00002850


	//   ....[20]....
        /*0144*/ 	.word	0x00002920


	//   ....[21]....
        /*0148*/ 	.word	0x00002950


	//   ....[22]....
        /*014c*/ 	.word	0x00002a20


	//   ....[23]....
        /*0150*/ 	.word	0x00002a70


	//----- nvinfo : EIATTR_EXIT_INSTR_OFFSETS
	.align		4
.L_29:
        /*0154*/ 	.byte	0x04, 0x1c
        /*0156*/ 	.short	(.L_31 - .L_30)


	//   ....[0]....
.L_30:
        /*0158*/ 	.word	0x00002c60


	//   ....[1]....
        /*015c*/ 	.word	0x00002cb0


	//----- nvinfo : EIATTR_MAX_THREADS
	.align		4
.L_31:
        /*0160*/ 	.byte	0x04, 0x05
        /*0162*/ 	.short	(.L_33 - .L_32)
.L_32:
        /*0164*/ 	.word	0x00000100
        /*0168*/ 	.word	0x00000001
        /*016c*/ 	.word	0x00000001
.L_33:


//--------------------- .nv.rel.action            --------------------------
	.section	.nv.rel.action,"",@"SHT_CUDA_RELOCINFO"
	.align	8
	.sectionentsize	8
        /*0000*/ 	.byte	0x73, 0x00, 0x00, 0x00, 0x00, 0x00, 0x00, 0x00, 0x00, 0x00, 0x00, 0x11, 0x25, 0x00, 0x05, 0x36


//--------------------- .nv.constant0.triton__0d1d2d345de6 --------------------------
	.section	.nv.constant0.triton__0d1d2d345de6,"a",@progbits
	.align	4
.nv.constant0.triton__0d1d2d345de6:
	.zero		392


//--------------------- .text.triton__0d1d2d345de6 --------------------------
	.section	.text.triton__0d1d2d345de6,"ax",@progbits
	.sectionflags	@"SHF_BARRIERS=1"
	.sectioninfo	@"SHI_REGISTERS=78"
	.align	128
        .global         triton__0d1d2d345de6
        .type           triton__0d1d2d345de6,@function
        .size           triton__0d1d2d345de6,(.L_x_5 - triton__0d1d2d345de6)
        .other          triton__0d1d2d345de6,@"STO_CUDA_ENTRY STV_DEFAULT"
triton__0d1d2d345de6:
.text.triton__0d1d2d345de6:
[----:B------:R-:W-:-:S02]  /*0000*/  MOV R1, c[0x0][0x28] ;  /* 0x00000a0000017a02 */ /* 0x000fc40000000f00 */
[----:B------:R-:W0:Y:S01]  /*0010*/  S2R R25, SR_TID.X ;  /* 0x0000000000197919 */ /* 0x000e220000002100 */
[----:B------:R-:W1:Y:S01]  /*0020*/  S2UR UR8, SR_CTAID.X ;  /* 0x00000000000879c3 */ /* 0x000e620000002500 */
[----:B------:R-:W-:Y:S01]  /*0030*/  ISETP.LT.AND P0, PT, RZ, c[0x0][0x184], PT ;  /* 0x00006100ff007a0c */ /* 0x000fe20003f01270 */
[----:B------:R-:W-:Y:S01]  /*0040*/  ULDC.64 UR10, c[0x0][0x118] ;  /* 0x00004600000a7ab9 */ /* 0x000fe20000000a00 */
[----:B0-----:R-:W-:Y:S01]  /*0050*/  LOP3.LUT R25, R25, 0xff, RZ, 0xc0, !PT ;  /* 0x000000ff19197812 */ /* 0x001fe200078ec0ff */
[----:B-1----:R-:W-:-:S03]  /*0060*/  UISETP.GE.AND UP0, UPT, UR8, 0x2c0, UPT ;  /* 0x000002c00800788c */ /* 0x002fc6000bf06270 */
[C---:B------:R-:W-:Y:S01]  /*0070*/  LOP3.LUT R31, R25.reuse, 0x100, RZ, 0xfc, !PT ;  /* 0x00000100191f7812 */ /* 0x040fe200078efcff */
[C---:B------:R-:W-:Y:S01]  /*0080*/  IMAD.SHL.U32 R33, R25.reuse, 0x4, RZ ;  /* 0x0000000419217824 */ /* 0x040fe200078e00ff */
[C---:B------:R-:W-:Y:S02]  /*0090*/  LOP3.LUT R32, R25.reuse, 0x200, RZ, 0xfc, !PT ;  /* 0x0000020019207812 */ /* 0x040fe400078efcff */
[----:B------:R-:W-:-:S03]  /*00a0*/  LOP3.LUT R29, R25, 0x300, RZ, 0xfc, !PT ;  /* 0x00000300191d7812 */ /* 0x000fc600078efcff */
[----:B------:R-:W-:Y:S05]  /*00b0*/  @P0 BRA `(.L_x_0) ;  /* 0x0000010000000947 */ /* 0x000fea0003800000 */
[----:B------:R-:W-:Y:S01]  /*00c0*/  MOV R24, RZ ;  /* 0x000000ff00187202 */ /* 0x000fe20000000f00 */
[----:B------:R-:W-:Y:S01]  /*00d0*/  CS2R R22, SRZ ;  /* 0x0000000000167805 */ /* 0x000fe2000001ff00 */
[----:B------:R-:W-:Y:S01]  /*00e0*/  CS2R R20, SRZ ;  /* 0x0000000000147805 */ /* 0x000fe2000001ff00 */
[----:B------:R-:W-:Y:S01]  /*00f0*/  CS2R R18, SRZ ;  /* 0x0000000000127805 */ /* 0x000fe2000001ff00 */
[----:B------:R-:W-:Y:S01]  /*0100*/  CS2R R16, SRZ ;  /* 0x0000000000107805 */ /* 0x000fe2000001ff00 */
[----:B------:R-:W-:Y:S01]  /*0110*/  CS2R R14, SRZ ;  /* 0x00000000000e7805 */ /* 0x000fe2000001ff00 */
[----:B------:R-:W-:Y:S01]  /*0120*/  CS2R R12, SRZ ;  /* 0x00000000000c7805 */ /* 0x000fe2000001ff00 */
[----:B------:R-:W-:Y:S01]  /*0130*/  CS2R R2, SRZ ;  /* 0x0000000000027805 */ /* 0x000fe2000001ff00 */
[----:B------:R-:W-:Y:S01]  /*0140*/  IMAD.MOV.U32 R0, RZ, RZ, RZ ;  /* 0x000000ffff007224 */ /* 0x000fe200078e00ff */
[----:B------:R-:W-:Y:S01]  /*0150*/  MOV R38, RZ ;  /* 0x000000ff00267202 */ /* 0x000fe20000000f00 */
[----:B------:R-:W-:Y:S01]  /*0160*/  IMAD.MOV.U32 R36, RZ, RZ, RZ ;  /* 0x000000ffff247224 */ /* 0x000fe200078e00ff */
[----:B------:R-:W-:Y:S01]  /*0170*/  CS2R R34, SRZ ;  /* 0x0000000000227805 */ /* 0x000fe2000001ff00 */
[----:B------:R-:W-:Y:S01]  /*0180*/  MOV R30, RZ ;  /* 0x000000ff001e7202 */ /* 0x000fe20000000f00 */
[----:B------:R-:W-:Y:S01]  /*0190*/  IMAD.MOV.U32 R28, RZ, RZ, RZ ;  /* 0x000000ffff1c7224 */ /* 0x000fe200078e00ff */
[----:B------:R-:W-:Y:S01]  /*01a0*/  CS2R R26, SRZ ;  /* 0x00000000001a7805 */ /* 0x000fe2000001ff00 */
[----:B------:R-:W-:Y:S05]  /*01b0*/  BRA `(.L_x_1) ;  /* 0x0000150000007947 */ /* 0x000fea0003800000 */
.L_x_0:
[----:B------:R-:W-:Y:S01]  /*01c0*/  ULDC.64 UR4, c[0x0][0x178] ;  /* 0x00005e0000047ab9 */ /* 0x000fe20000000a00 */
[----:B------:R-:W-:Y:S01]  /*01d0*/  CS2R R16, SRZ ;  /* 0x0000000000107805 */ /* 0x000fe2000001ff00 */
[----:B------:R-:W-:Y:S01]  /*01e0*/  UIMAD UR4, UR4, UR5, URZ ;  /* 0x00000005040472a4 */ /* 0x000fe2000f8e023f */
[----:B------:R-:W-:Y:S01]  /*01f0*/  CS2R R14, SRZ ;  /* 0x00000000000e7805 */ /* 0x000fe2000001ff00 */
[----:B------:R-:W-:Y:S01]  /*0200*/  CS2R R12, SRZ ;  /* 0x00000000000c7805 */ /* 0x000fe2000001ff00 */
[----:B------:R-:W-:Y:S01]  /*0210*/  CS2R R2, SRZ ;  /* 0x0000000000027805 */ /* 0x000fe2000001ff00 */
[----:B------:R-:W-:Y:S01]  /*0220*/  UIMAD UR4, UR4, UR8, URZ ;  /* 0x00000008040472a4 */ /* 0x000fe2000f8e023f */
[----:B------:R-:W-:Y:S01]  /*0230*/  MOV R0, RZ ;  /* 0x000000ff00007202 */ /* 0x000fe20000000f00 */
[----:B------:R-:W-:Y:S01]  /*0240*/  IMAD.MOV.U32 R38, RZ, RZ, RZ ;  /* 0x000000ffff267224 */ /* 0x000fe200078e00ff */
[----:B------:R-:W-:Y:S01]  /*0250*/  MOV R36, RZ ;  /* 0x000000ff00247202 */ /* 0x000fe20000000f00 */
[----:B------:R-:W-:Y:S01]  /*0260*/  CS2R R34, SRZ ;  /* 0x0000000000227805 */ /* 0x000fe2000001ff00 */
[----:B------:R-:W-:Y:S01]  /*0270*/  IMAD.MOV.U32 R30, RZ, RZ, RZ ;  /* 0x000000ffff1e7224 */ /* 0x000fe200078e00ff */
[----:B------:R-:W-:Y:S01]  /*0280*/  MOV R8, UR4 ;  /* 0x0000000400087c02 */ /* 0x000fe20008000f00 */
[----:B------:R-:W-:Y:S01]  /*0290*/  CS2R R26, SRZ ;  /* 0x00000000001a7805 */ /* 0x000fe2000001ff00 */
[----:B------:R-:W-:Y:S01]  /*02a0*/  MOV R28, RZ ;  /* 0x000000ff001c7202 */ /* 0x000fe20000000f00 */
[----:B------:R-:W-:Y:S01]  /*02b0*/  IMAD.MOV.U32 R24, RZ, RZ, RZ ;  /* 0x000000ffff187224 */ /* 0x000fe200078e00ff */
[----:B------:R-:W-:Y:S01]  /*02c0*/  CS2R R22, SRZ ;  /* 0x0000000000167805 */ /* 0x000fe2000001ff00 */
[----:B------:R-:W-:Y:S01]  /*02d0*/  CS2R R20, SRZ ;  /* 0x0000000000147805 */ /* 0x000fe2000001ff00 */
[----:B------:R-:W-:Y:S01]  /*02e0*/  CS2R R18, SRZ ;  /* 0x0000000000127805 */ /* 0x000fe2000001ff00 */
[----:B------:R-:W-:Y:S01]  /*02f0*/  IMAD R8, R8, 0x3c, R33 ;  /* 0x0000003c08087824 */ /* 0x000fe200078e0221 */
[----:B------:R-:W-:-:S02]  /*0300*/  UMOV UR4, URZ ;  /* 0x0000003f00047c82 */ /* 0x000fc40008000000 */
.L_x_3:
[----:B------:R-:W-:Y:S01]  /*0310*/  PLOP3.LUT P0, PT, PT, PT, UP0, 0x40, 0x0 ;  /* 0x000000000000781c */ /* 0x000fe20003f0e808 */
[----:B------:R-:W-:Y:S01]  /*0320*/  IMAD.MOV.U32 R50, RZ, RZ, 0x2 ;  /* 0x00000002ff327424 */ /* 0x000fe200078e00ff */
[----:B------:R-:W-:-:S02]  /*0330*/  IADD3 R6, R33, UR4, RZ ;  /* 0x0000000421067c10 */ /* 0x000fc4000fffe0ff */
[----:B------:R-:W-:Y:S02]  /*0340*/  IADD3 R43, R8, UR4, RZ ;  /* 0x00000004082b7c10 */ /* 0x000fe4000fffe0ff */
[C---:B------:R-:W-:Y:S02]  /*0350*/  ISETP.LT.AND P0, PT, R6.reuse, c[0x0][0x184], P0 ;  /* 0x0000610006007a0c */ /* 0x040fe40000701270 */
[----:B------:R-:W-:Y:S01]  /*0360*/  PLOP3.LUT P1, PT, PT, PT, UP0, 0x40, 0x0 ;  /* 0x000000000000781c */ /* 0x000fe20003f2e808 */
[----:B------:R-:W-:Y:S01]  /*0370*/  IMAD.WIDE R4, R43, R50, c[0x0][0x160] ;  /* 0x000058002b047625 */ /* 0x000fe200078e0232 */
[----:B------:R-:W-:Y:S02]  /*0380*/  PRMT R42, RZ, 0x7610, R42 ;  /* 0x00007610ff2a7816 */ /* 0x000fe4000000002a */
[----:B------:R-:W-:Y:S02]  /*0390*/  IADD3 R7, R6, 0x1, RZ ;  /* 0x0000000106077810 */ /* 0x000fe40007ffe0ff */
[----:B------:R-:W-:-:S02]  /*03a0*/  PLOP3.LUT P6, PT, PT, PT, UP0, 0x40, 0x0 ;  /* 0x000000000000781c */ /* 0x000fc40003fce808 */
[C---:B------:R-:W-:Y:S02]  /*03b0*/  IADD3 R10, R6.reuse, 0x401, RZ ;  /* 0x00000401060a7810 */ /* 0x040fe40007ffe0ff */
[----:B------:R-:W-:Y:S01]  /*03c0*/  PLOP3.LUT P5, PT, PT, PT, UP0, 0x40, 0x0 ;  /* 0x000000000000781c */ /* 0x000fe20003fae808 */
[----:B------:R0:W2:Y:S01]  /*03d0*/  @P0 LDG.E.EF.U16 R42, [R4.64] ;  /* 0x0000000a042a0981 */ /* 0x0000a2000c0e1500 */
[C---:B------:R-:W-:Y:S02]  /*03e0*/  IADD3 R11, R6.reuse, 0x402, RZ ;  /* 0x00000402060b7810 */ /* 0x040fe40007ffe0ff */
[----:B------:R-:W-:Y:S02]  /*03f0*/  ISETP.LT.AND P1, PT, R7, c[0x0][0x184], P1 ;  /* 0x0000610007007a0c */ /* 0x000fe40000f21270 */
[----:B------:R-:W-:Y:S02]  /*0400*/  PLOP3.LUT P2, PT, PT, PT, UP0, 0x40, 0x0 ;  /* 0x000000000000781c */ /* 0x000fe40003f4e808 */
[----:B------:R-:W-:-:S02]  /*0410*/  IADD3 R9, R6, 0x2, RZ ;  /* 0x0000000206097810 */ /* 0x000fc40007ffe0ff */
[----:B------:R-:W-:Y:S02]  /*0420*/  PLOP3.LUT P3, PT, PT, PT, UP0, 0x40, 0x0 ;  /* 0x000000000000781c */ /* 0x000fe40003f6e808 */
[----:B------:R-:W-:Y:S02]  /*0430*/  IADD3 R7, R6, 0x3, RZ ;  /* 0x0000000306077810 */ /* 0x000fe40007ffe0ff */
[----:B------:R-:W-:Y:S02]  /*0440*/  ISETP.LT.AND P6, PT, R10, c[0x0][0x184], P6 ;  /* 0x000061000a007a0c */ /* 0x000fe400037c1270 */
[----:B------:R-:W-:Y:S02]  /*0450*/  P2R R47, PR, RZ, 0x1 ;  /* 0x00000001ff2f7803 */ /* 0x000fe40000000000 */
[----:B------:R-:W-:Y:S02]  /*0460*/  ISETP.LT.AND P0, PT, R11, c[0x0][0x184], P5 ;  /* 0x000061000b007a0c */ /* 0x000fe40002f01270 */
[----:B0-----:R-:W-:-:S02]  /*0470*/  IADD3 R4, R6, 0x403, RZ ;  /* 0x0000040306047810 */ /* 0x001fc40007ffe0ff */
[----:B------:R-:W-:Y:S02]  /*0480*/  PLOP3.LUT P5, PT, PT, PT, UP0, 0x40, 0x0 ;  /* 0x000000000000781c */ /* 0x000fe40003fae808 */
[----:B------:R-:W-:Y:S02]  /*0490*/  ISETP.LT.AND P2, PT, R9, c[0x0][0x184], P2 ;  /* 0x0000610009007a0c */ /* 0x000fe40001741270 */
[----:B------:R-:W-:Y:S02]  /*04a0*/  ISETP.LT.AND P3, PT, R7, c[0x0][0x184], P3 ;  /* 0x0000610007007a0c */ /* 0x000fe40001f61270 */
[----:B------:R-:W-:Y:S02]  /*04b0*/  P2R R56, PR, RZ, 0x40 ;  /* 0x00000040ff387803 */ /* 0x000fe40000000000 */
[----:B------:R-:W-:Y:S02]  /*04c0*/  IADD3 R7, R43, 0x1, RZ ;  /* 0x000000012b077810 */ /* 0x000fe40007ffe0ff */
[----:B------:R-:W-:-:S02]  /*04d0*/  PLOP3.LUT P4, PT, PT, PT, UP0, 0x40, 0x0 ;  /* 0x000000000000781c */ /* 0x000fc40003f8e808 */
[----:B------:R-:W-:Y:S02]  /*04e0*/  IADD3 R9, R6, 0x400, RZ ;  /* 0x0000040006097810 */ /* 0x000fe40007ffe0ff */
[----:B------:R-:W-:Y:S02]  /*04f0*/  IADD3 R10, R43, 0x2, RZ ;  /* 0x000000022b0a7810 */ /* 0x000fe40007ffe0ff */
[----:B------:R-:W-:Y:S02]  /*0500*/  ISETP.LT.AND P6, PT, R4, c[0x0][0x184], P5 ;  /* 0x0000610004007a0c */ /* 0x000fe40002fc1270 */
[----:B------:R-:W-:Y:S01]  /*0510*/  ISETP.NE.AND P5, PT, R56, RZ, PT ;  /* 0x000000ff3800720c */ /* 0x000fe20003fa5270 */
[-C--:B------:R-:W-:Y:S01]  /*0520*/  IMAD.WIDE R6, R7, R50.reuse, c[0x0][0x160] ;  /* 0x0000580007067625 */ /* 0x080fe200078e0232 */
[----:B------:R-:W-:Y:S02]  /*0530*/  PRMT R37, RZ, 0x7610, R37 ;  /* 0x00007610ff257816 */ /* 0x000fe40000000025 */
[----:B------:R-:W-:Y:S01]  /*0540*/  ISETP.LT.AND P4, PT, R9, c[0x0][0x184], P4 ;  /* 0x0000610009007a0c */ /* 0x000fe20002781270 */
[----:B------:R-:W-:Y:S01]  /*0550*/  IMAD.WIDE R10, R10, R50, c[0x0][0x160] ;  /* 0x000058000a0a7625 */ /* 0x000fe200078e0232 */
[----:B------:R-:W-:-:S02]  /*0560*/  PRMT R39, RZ, 0x7610, R39 ;  /* 0x00007610ff277816 */ /* 0x000fc40000000027 */
[C---:B------:R-:W-:Y:S01]  /*0570*/  IADD3 R9, R43.reuse, 0x401, RZ ;  /* 0x000004012b097810 */ /* 0x040fe20007ffe0ff */
[----:B------:R0:W3:Y:S01]  /*0580*/  @P1 LDG.E.EF.U16 R37, [R6.64] ;  /* 0x0000000a06251981 */ /* 0x0000e2000c0e1500 */
[C---:B------:R-:W-:Y:S02]  /*0590*/  IADD3 R45, R43.reuse, 0x402, RZ ;  /* 0x000004022b2d7810 */ /* 0x040fe40007ffe0ff */
[----:B------:R-:W-:Y:S01]  /*05a0*/  PRMT R67, RZ, 0x7610, R67 ;  /* 0x00007610ff437816 */ /* 0x000fe20000000043 */
[----:B------:R1:W4:Y:S01]  /*05b0*/  @P2 LDG.E.EF.U16 R39, [R10.64] ;  /* 0x0000000a0a272981 */ /* 0x000322000c0e1500 */
[----:B------:R-:W-:Y:S02]  /*05c0*/  PRMT R48, RZ, 0x7610, R48 ;  /* 0x00007610ff307816 */ /* 0x000fe40000000030 */
[----:B------:R-:W-:Y:S01]  /*05d0*/  IADD3 R40, R43, 0x3, RZ ;  /* 0x000000032b287810 */ /* 0x000fe20007ffe0ff */
[----:B0-----:R-:W-:-:S04]  /*05e0*/  IMAD.WIDE R6, R9, R50, c[0x0][0x160] ;  /* 0x0000580009067625 */ /* 0x001fc800078e0232 */
[-C--:B-1----:R-:W-:Y:S01]  /*05f0*/  IMAD.WIDE R10, R45, R50.reuse, c[0x0][0x160] ;  /* 0x000058002d0a7625 */ /* 0x082fe200078e0232 */
[----:B------:R0:W5:Y:S01]  /*0600*/  @P5 LDG.E.EF.U16 R67, [R6.64] ;  /* 0x0000000a06435981 */ /* 0x000162000c0e1500 */
[----:B------:R-:W-:Y:S02]  /*0610*/  PRMT R44, RZ, 0x7610, R44 ;  /* 0x00007610ff2c7816 */ /* 0x000fe4000000002c */
[C---:B------:R-:W-:Y:S01]  /*0620*/  IADD3 R4, R43.reuse, 0x400, RZ ;  /* 0x000004002b047810 */ /* 0x040fe20007ffe0ff */
[-C--:B------:R-:W-:Y:S01]  /*0630*/  IMAD.WIDE R40, R40, R50.reuse, c[0x0][0x160] ;  /* 0x0000580028287625 */ /* 0x080fe200078e0232 */
[----:B------:R1:W4:Y:S01]  /*0640*/  @P0 LDG.E.EF.U16 R48, [R10.64] ;  /* 0x0000000a0a300981 */ /* 0x000322000c0e1500 */
[----:B------:R-:W-:Y:S02]  /*0650*/  IADD3 R43, R43, 0x403, RZ ;  /* 0x000004032b2b7810 */ /* 0x000fe40007ffe0ff */
[----:B------:R-:W-:Y:S01]  /*0660*/  PRMT R53, RZ, 0x7610, R53 ;  /* 0x00007610ff357816 */ /* 0x000fe20000000035 */
[----:B------:R-:W-:Y:S01]  /*0670*/  IMAD.WIDE R4, R4, R50, c[0x0][0x160] ;  /* 0x0000580004047625 */ /* 0x000fe200078e0232 */
[----:B------:R0:W4:Y:S01]  /*0680*/  @P3 LDG.E.EF.U16 R44, [R40.64] ;  /* 0x0000000a282c3981 */ /* 0x000122000c0e1500 */
[----:B------:R-:W-:-:S03]  /*0690*/  PRMT R46, RZ, 0x7610, R46 ;  /* 0x00007610ff2e7816 */ /* 0x000fc6000000002e */
[----:B------:R1:W4:Y:S01]  /*06a0*/  @P4 LDG.E.EF.U16 R53, [R4.64] ;  /* 0x0000000a04354981 */ /* 0x000322000c0e1500 */
[----:B0-----:R-:W-:-:S05]  /*06b0*/  IMAD.WIDE R40, R43, R50, c[0x0][0x160] ;  /* 0x000058002b287625 */ /* 0x001fca00078e0232 */
[----:B------:R0:W4:Y:S01]  /*06c0*/  @P6 LDG.E.EF.U16 R46, [R40.64] ;  /* 0x0000000a282e6981 */ /* 0x000122000c0e1500 */
[----:B------:R-:W-:Y:S02]  /*06d0*/  MOV R50, UR4 ;  /* 0x0000000400327c02 */ /* 0x000fe40008000f00 */
[----:B------:R-:W-:Y:S02]  /*06e0*/  PLOP3.LUT P5, PT, PT, PT, UP0, 0x40, 0x0 ;  /* 0x000000000000781c */ /* 0x000fe40003fae808 */
[----:B------:R-:W-:Y:S01]  /*06f0*/  LOP3.LUT R9, R50, 0x100, R25, 0xfe, !PT ;  /* 0x0000010032097812 */ /* 0x000fe200078efe19 */
[----:B------:R-:W-:-:S03]  /*0700*/  IMAD.U32 R52, RZ, RZ, UR4 ;  /* 0x00000004ff347e24 */ /* 0x000fc6000f8e00ff */
[----:B------:R-:W-:Y:S02]  /*0710*/  ISETP.LT.AND P5, PT, R9, c[0x0][0x184], P5 ;  /* 0x0000610009007a0c */ /* 0x000fe40002fa1270 */
[----:B------:R-:W-:Y:S02]  /*0720*/  LOP3.LUT R9, R52, 0x200, R25, 0xfe, !PT ;  /* 0x0000020034097812 */ /* 0x000fe400078efe19 */
[----:B------:R-:W-:Y:S02]  /*0730*/  P2R R60, PR, RZ, 0x20 ;  /* 0x00000020ff3c7803 */ /* 0x000fe40000000000 */
[----:B------:R-:W-:-:S04]  /*0740*/  PLOP3.LUT P5, PT, PT, PT, UP0, 0x40, 0x0 ;  /* 0x000000000000781c */ /* 0x000fc80003fae808 */
[----:B------:R-:W-:Y:S02]  /*0750*/  ISETP.LT.AND P5, PT, R9, c[0x0][0x184], P5 ;  /* 0x0000610009007a0c */ /* 0x000fe40002fa1270 */
[----:B-1----:R-:W-:Y:S02]  /*0760*/  LOP3.LUT R5, R50, 0x300, R25, 0xfe, !PT ;  /* 0x0000030032057812 */ /* 0x002fe400078efe19 */
[----:B------:R-:W-:Y:S02]  /*0770*/  P2R R63, PR, RZ, 0x20 ;  /* 0x00000020ff3f7803 */ /* 0x000fe40000000000 */
[----:B------:R-:W-:Y:S02]  /*0780*/  PLOP3.LUT P5, PT, PT, PT, UP0, 0x40, 0x0 ;  /* 0x000000000000781c */ /* 0x000fe40003fae808 */
[----:B------:R-:W-:Y:S02]  /*0790*/  IADD3 R4, R25, UR4, RZ ;  /* 0x0000000419047c10 */ /* 0x000fe4000fffe0ff */
[----:B------:R-:W-:-:S02]  /*07a0*/  P2R R58, PR, RZ, 0x40 ;  /* 0x00000040ff3a7803 */ /* 0x000fc40000000000 */
[----:B------:R-:W-:Y:S02]  /*07b0*/  P2R R7, PR, RZ, 0x40 ;  /* 0x00000040ff077803 */ /* 0x000fe40000000000 */
[----:B------:R-:W-:Y:S02]  /*07c0*/  ISETP.LT.AND P6, PT, R5, c[0x0][0x184], P5 ;  /* 0x0000610005007a0c */ /* 0x000fe40002fc1270 */
[----:B------:R-:W-:Y:S02]  /*07d0*/  LOP3.LUT R5, R4, 0x400, RZ, 0xfc, !PT ;  /* 0x0000040004057812 */ /* 0x000fe400078efcff */
[----:B------:R-:W-:-:S04]  /*07e0*/  PLOP3.LUT P5, PT, PT, PT, UP0, 0x40, 0x0 ;  /* 0x000000000000781c */ /* 0x000fc80003fae808 */
[----:B------:R-:W-:Y:S02]  /*07f0*/  ISETP.LT.AND P5, PT, R5, c[0x0][0x184], P5 ;  /* 0x0000610005007a0c */ /* 0x000fe40002fa1270 */
[----:B------:R-:W-:Y:S02]  /*0800*/  IADD3 R5, R4, 0x500, RZ ;  /* 0x0000050004057810 */ /* 0x000fe40007ffe0ff */
[----:B------:R-:W-:Y:S02]  /*0810*/  P2R R62, PR, RZ, 0x20 ;  /* 0x00000020ff3e7803 */ /* 0x000fe40000000000 */
[----:B------:R-:W-:-:S04]  /*0820*/  PLOP3.LUT P5, PT, PT, PT, UP0, 0x40, 0x0 ;  /* 0x000000000000781c */ /* 0x000fc80003fae808 */
[----:B------:R-:W-:Y:S02]  /*0830*/  ISETP.LT.AND P5, PT, R5, c[0x0][0x184], P5 ;  /* 0x0000610005007a0c */ /* 0x000fe40002fa1270 */
[----:B------:R-:W-:Y:S02]  /*0840*/  IADD3 R5, R4, 0x600, RZ ;  /* 0x0000060004057810 */ /* 0x000fe40007ffe0ff */
[----:B------:R-:W-:Y:S02]  /*0850*/  P2R R61, PR, RZ, 0x20 ;  /* 0x00000020ff3d7803 */ /* 0x000fe40000000000 */
[----:B------:R-:W-:-:S04]  /*0860*/  PLOP3.LUT P5, PT, PT, PT, UP0, 0x40, 0x0 ;  /* 0x000000000000781c */ /* 0x000fc80003fae808 */
[----:B------:R-:W-:-:S04]  /*0870*/  ISETP.LT.AND P5, PT, R5, c[0x0][0x184], P5 ;  /* 0x0000610005007a0c */ /* 0x000fc80002fa1270 */
[----:B------:R-:W-:Y:S02]  /*0880*/  P2R R65, PR, RZ, 0x20 ;  /* 0x00000020ff417803 */ /* 0x000fe40000000000 */
[----:B------:R-:W-:-:S04]  /*0890*/  PLOP3.LUT P5, PT, PT, PT, UP0, 0x40, 0x0 ;  /* 0x000000000000781c */ /* 0x000fc80003fae808 */
[C---:B------:R-:W-:Y:S02]  /*08a0*/  ISETP.LT.AND P5, PT, R4.reuse, c[0x0][0x184], P5 ;  /* 0x0000610004007a0c */ /* 0x040fe40002fa1270 */
[----:B------:R-:W-:Y:S02]  /*08b0*/  IADD3 R4, R4, 0x700, RZ ;  /* 0x0000070004047810 */ /* 0x000fe40007ffe0ff */
[----:B------:R-:W-:Y:S02]  /*08c0*/  P2R R66, PR, RZ, 0x20 ;  /* 0x00000020ff427803 */ /* 0x000fe40000000000 */
[----:B------:R-:W-:Y:S02]  /*08d0*/  PLOP3.LUT P5, PT, PT, PT, UP0, 0x40, 0x0 ;  /* 0x000000000000781c */ /* 0x000fe40003fae808 */
[----:B------:R-:W-:Y:S02]  /*08e0*/  P2R R55, PR, RZ, 0x1 ;  /* 0x00000001ff377803 */ /* 0x000fe40000000000 */
[----:B------:R-:W-:-:S02]  /*08f0*/  ISETP.LT.AND P5, PT, R4, c[0x0][0x184], P5 ;  /* 0x0000610004007a0c */ /* 0x000fc40002fa1270 */
[----:B------:R-:W-:Y:S02]  /*0900*/  P2R R64, PR, RZ, 0x40 ;  /* 0x00000040ff407803 */ /* 0x000fe40000000000 */
[----:B------:R-:W-:Y:S02]  /*0910*/  ISETP.NE.AND P6, PT, R56, RZ, PT ;  /* 0x000000ff3800720c */ /* 0x000fe40003fc5270 */
[----:B------:R-:W-:Y:S02]  /*0920*/  P2R R59, PR, RZ, 0x20 ;  /* 0x00000020ff3b7803 */ /* 0x000fe40000000000 */
[----:B------:R-:W-:Y:S02]  /*0930*/  ISETP.NE.AND P5, PT, R55, RZ, PT ;  /* 0x000000ff3700720c */ /* 0x000fe40003fa5270 */
[----:B------:R-:W-:Y:S01]  /*0940*/  ISETP.NE.AND P0, PT, R47, RZ, PT ;  /* 0x000000ff2f00720c */ /* 0x000fe20003f05270 */
[----:B------:R-:W-:Y:S01]  /*0950*/  IMAD.MOV.U32 R49, RZ, RZ, RZ ;  /* 0x000000ffff317224 */ /* 0x000fe200078e00ff */
[----:B------:R-:W-:Y:S01]  /*0960*/  MOV R9, 0x3f800000 ;  /* 0x3f80000000097802 */ /* 0x000fe20000000f00 */
[----:B------:R-:W-:Y:S01]  /*0970*/  IMAD.MOV.U32 R47, RZ, RZ, RZ ;  /* 0x000000ffff2f7224 */ /* 0x000fe200078e00ff */
[----:B------:R-:W-:Y:S01]  /*0980*/  MOV R52, RZ ;  /* 0x000000ff00347202 */ /* 0x000fe20000000f00 */
[----:B------:R-:W-:Y:S01]  /*0990*/  IMAD.MOV.U32 R51, RZ, RZ, RZ ;  /* 0x000000ffff337224 */ /* 0x000fe200078e00ff */
[----:B------:R-:W-:Y:S01]  /*09a0*/  MOV R54, RZ ;  /* 0x000000ff00367202 */ /* 0x000fe20000000f00 */
[----:B------:R-:W-:Y:S01]  /*09b0*/  CS2R R4, SRZ ;  /* 0x0000000000047805 */ /* 0x000fe2000001ff00 */
[----:B------:R-:W-:Y:S01]  /*09c0*/  MOV R57, RZ ;  /* 0x000000ff00397202 */ /* 0x000fe20000000f00 */
[----:B0-----:R-:W-:Y:S01]  /*09d0*/  IMAD.MOV.U32 R40, RZ, RZ, 0x3f800000 ;  /* 0x3f800000ff287424 */ /* 0x001fe200078e00ff */
[----:B------:R-:W-:Y:S01]  /*09e0*/  MOV R10, 0x3f800000 ;  /* 0x3f800000000a7802 */ /* 0x000fe20000000f00 */
[----:B------:R-:W-:Y:S01]  /*09f0*/  IMAD.MOV.U32 R43, RZ, RZ, 0x3f800000 ;  /* 0x3f800000ff2b7424 */ /* 0x000fe200078e00ff */
[----:B------:R-:W-:-:S02]  /*0a00*/  MOV R11, 0x3f800000 ;  /* 0x3f800000000b7802 */ /* 0x000fc40000000f00 */
[----:B------:R-:W-:Y:S02]  /*0a10*/  MOV R45, 0x3f800000 ;  /* 0x3f800000002d7802 */ /* 0x000fe40000000f00 */
[----:B------:R-:W-:Y:S02]  /*0a20*/  MOV R50, 0x3f800000 ;  /* 0x3f80000000327802 */ /* 0x000fe40000000f00 */
[----:B------:R-:W-:Y:S02]  /*0a30*/  MOV R71, 0x3f800000 ;  /* 0x3f80000000477802 */ /* 0x000fe40000000f00 */
[----:B--2---:R-:W-:Y:S02]  /*0a40*/  SEL R42, R42, RZ, P0 ;  /* 0x000000ff2a2a7207 */ /* 0x004fe40000000000 */
[----:B---3--:R-:W-:Y:S02]  /*0a50*/  SEL R37, R37, RZ, P1 ;  /* 0x000000ff25257207 */ /* 0x008fe40000800000 */
[----:B-----5:R-:W-:-:S02]  /*0a60*/  SEL R67, R67, RZ, P6 ;  /* 0x000000ff43437207 */ /* 0x020fc40003000000 */
[----:B------:R-:W-:Y:S02]  /*0a70*/  ISETP.NE.AND P6, PT, R7, RZ, PT ;  /* 0x000000ff0700720c */ /* 0x000fe40003fc5270 */
[----:B----4-:R-:W-:Y:S02]  /*0a80*/  SEL R7, R48, RZ, P5 ;  /* 0x000000ff30077207 */ /* 0x010fe40002800000 */
[----:B------:R-:W-:Y:S02]  /*0a90*/  ISETP.NE.AND P5, PT, RZ, UR4, PT ;  /* 0x00000004ff007c0c */ /* 0x000fe4000bfa5270 */
[----:B------:R-:W-:Y:S02]  /*0aa0*/  SEL R39, R39, RZ, P2 ;  /* 0x000000ff27277207 */ /* 0x000fe40001000000 */
[----:B------:R-:W-:Y:S02]  /*0ab0*/  SEL R44, R44, RZ, P3 ;  /* 0x000000ff2c2c7207 */ /* 0x000fe40001800000 */
[----:B------:R-:W-:Y:S01]  /*0ac0*/  SEL R6, R53, RZ, P4 ;  /* 0x000000ff35067207 */ /* 0x000fe20002000000 */
[----:B------:R-:W-:-:S02]  /*0ad0*/  HADD2.F32 R53, -RZ, R42.H0_H0 ;  /* 0x2000002aff357230 */ /* 0x000fc40000004100 */
[----:B------:R-:W-:Y:S02]  /*0ae0*/  HADD2.F32 R48, -RZ, R37.H0_H0 ;  /* 0x20000025ff307230 */ /* 0x000fe40000004100 */
[----:B------:R-:W-:Y:S01]  /*0af0*/  HADD2.F32 R41, -RZ, R39.H0_H0 ;  /* 0x20000027ff297230 */ /* 0x000fe20000004100 */
[----:B------:R-:W-:Y:S01]  /*0b00*/  SEL R42, R46, RZ, P6 ;  /* 0x000000ff2e2a7207 */ /* 0x000fe20003000000 */
[----:B------:R-:W-:Y:S02]  /*0b10*/  HADD2.F32 R46, -RZ, R44.H0_H0 ;  /* 0x2000002cff2e7230 */ /* 0x000fe40000004100 */
[----:B------:R-:W-:Y:S02]  /*0b20*/  HADD2.F32 R39, -RZ, R6.H0_H0 ;  /* 0x20000006ff277230 */ /* 0x000fe40000004100 */
[----:B------:R-:W-:Y:S02]  /*0b30*/  HADD2.F32 R44, -RZ, R67.H0_H0 ;  /* 0x20000043ff2c7230 */ /* 0x000fe40000004100 */
[----:B------:R-:W-:-:S02]  /*0b40*/  HADD2.F32 R37, -RZ, R7.H0_H0 ;  /* 0x20000007ff257230 */ /* 0x000fc40000004100 */
[----:B------:R-:W-:Y:S01]  /*0b50*/  HADD2.F32 R42, -RZ, R42.H0_H0 ;  /* 0x2000002aff2a7230 */ /* 0x000fe20000004100 */
[----:B------:R-:W-:Y:S05]  /*0b60*/  @!P5 BRA `(.L_x_2) ;  /* 0x000008400000d947 */ /* 0x000fea0003800000 */
[----:B------:R-:W-:Y:S01]  /*0b70*/  FADD R9, R38, 1 ;  /* 0x3f80000026097421 */ /* 0x000fe20000000000 */
[----:B------:R-:W-:Y:S01]  /*0b80*/  FADD R10, R36, 1 ;  /* 0x3f800000240a7421 */ /* 0x000fe20000000000 */
[----:B------:R-:W-:Y:S01]  /*0b90*/  FADD R40, R35, 1 ;  /* 0x3f80000023287421 */ /* 0x000fe20000000000 */
[----:B------:R-:W-:Y:S01]  /*0ba0*/  FADD R11, R34, 1 ;  /* 0x3f800000220b7421 */ /* 0x000fe20000000000 */
[----:B------:R-:W-:Y:S06]  /*0bb0*/  BAR.SYNC 0x0 ;  /* 0x0000000000007b1d */ /* 0x000fec0000000000 */
[----:B------:R-:W-:Y:S01]  /*0bc0*/  STS [R25.X4], R9 ;  /* 0x0000000919007388 */ /* 0x000fe20000004800 */
[----:B------:R-:W-:Y:S01]  /*0bd0*/  FADD R49, R53, -R24 ;  /* 0x8000001835317221 */ /* 0x000fe20000000000 */
[----:B------:R-:W-:Y:S01]  /*0be0*/  P2R R57, PR, RZ, 0x2 ;  /* 0x00000002ff397803 */ /* 0x000fe20000000000 */
[----:B------:R-:W-:Y:S01]  /*0bf0*/  FADD R47, R41, -R22 ;  /* 0x80000016292f7221 */ /* 0x000fe20000000000 */
[----:B------:R-:W-:Y:S01]  /*0c00*/  STS [R25.X4+0x400], R10 ;  /* 0x0004000a19007388 */ /* 0x000fe20000004800 */
[----:B------:R-:W-:Y:S01]  /*0c10*/  FMUL R50, R49, 0.25 ;  /* 0x3e80000031327820 */ /* 0x000fe20000400000 */
[----:B------:R-:W-:Y:S01]  /*0c20*/  FADD R52, R48, -R23 ;  /* 0x8000001730347221 */ /* 0x000fe20000000000 */
[----:B------:R-:W-:Y:S01]  /*0c30*/  FMUL R54, R47, 0.25 ;  /* 0x3e8000002f367820 */ /* 0x000fe20000400000 */
[----:B------:R-:W-:Y:S01]  /*0c40*/  STS [R25.X4+0x800], R40 ;  /* 0x0008002819007388 */ /* 0x000fe20000004800 */
[----:B------:R-:W-:Y:S01]  /*0c50*/  P2R R68, PR, RZ, 0x1 ;  /* 0x00000001ff447803 */ /* 0x000fe20000000000 */
[----:B------:R-:W-:Y:S01]  /*0c60*/  FMUL R43, R52, 0.25 ;  /* 0x3e800000342b7820 */ /* 0x000fe20000400000 */
[----:B------:R-:W-:Y:S01]  /*0c70*/  P2R R45, PR, RZ, 0x4 ;  /* 0x00000004ff2d7803 */ /* 0x000fe20000000000 */
[----:B------:R-:W-:Y:S01]  /*0c80*/  STS [R25.X4+0xc00], R11 ;  /* 0x000c000b19007388 */ /* 0x000fe20000004800 */
[----:B------:R-:W-:-:S03]  /*0c90*/  FADD R71, R26, 1 ;  /* 0x3f8000001a477421 */ /* 0x000fc60000000000 */
[----:B------:R-:W-:Y:S06]  /*0ca0*/  BAR.SYNC 0x0 ;  /* 0x0000000000007b1d */ /* 0x000fec0000000000 */
[----:B------:R-:W0:Y:S04]  /*0cb0*/  LDS.128 R4, [R25.X16] ;  /* 0x0000000019047984 */ /* 0x000e28000000cc00 */
[----:B------:R-:W-:Y:S06]  /*0cc0*/  BAR.SYNC 0x0 ;  /* 0x0000000000007b1d */ /* 0x000fec0000000000 */
[----:B------:R-:W-:Y:S01]  /*0cd0*/  STS [R25.X4+0xc00], R71 ;  /* 0x000c004719007388 */ /* 0x000fe20000004800 */
[----:B0-----:R-:W-:-:S02]  /*0ce0*/  FSETP.GT.AND P5, PT, |R4|, 8.50705917302346158658e+37, PT ;  /* 0x7e8000000400780b */ /* 0x001fc40003fa4200 */
[----:B------:R-:W-:Y:S02]  /*0cf0*/  FSETP.GEU.AND P1, PT, |R4|, 1.175494350822287508e-38, PT ;  /* 0x008000000400780b */ /* 0x000fe40003f2e200 */
[----:B------:R-:W-:Y:S02]  /*0d00*/  FSEL R50, R50, R49, P5 ;  /* 0x0000003132327208 */ /* 0x000fe40002800000 */
[----:B------:R-:W-:Y:S02]  /*0d10*/  FSETP.GT.AND P6, PT, |R6|, 8.50705917302346158658e+37, PT ;  /* 0x7e8000000600780b */ /* 0x000fe40003fc4200 */
[----:B------:R-:W-:Y:S02]  /*0d20*/  FSETP.GEU.AND P0, PT, |R5|, 1.175494350822287508e-38, PT ;  /* 0x008000000500780b */ /* 0x000fe40003f0e200 */
[----:B------:R-:W-:Y:S01]  /*0d30*/  FSEL R51, R54, R47, P6 ;  /* 0x0000002f36337208 */ /* 0x000fe20003000000 */
[----:B------:R-:W-:Y:S01]  /*0d40*/  FADD R54, R46, -R21 ;  /* 0x800000152e367221 */ /* 0x000fe20000000000 */
[----:B------:R-:W-:Y:S01]  /*0d50*/  FSETP.GT.AND P2, PT, |R7|, 8.50705917302346158658e+37, PT ;  /* 0x7e8000000700780b */ /* 0x000fe20003f44200 */
[----:B------:R-:W-:Y:S01]  /*0d60*/  @P5 FMUL R4, R4, 0.25 ;  /* 0x3e80000004045820 */ /* 0x000fe20000400000 */
[----:B------:R-:W-:Y:S01]  /*0d70*/  FSETP.GT.AND P5, PT, |R5|, 8.50705917302346158658e+37, PT ;  /* 0x7e8000000500780b */ /* 0x000fe20003fa4200 */
[----:B------:R-:W-:-:S02]  /*0d80*/  @!P1 FMUL R50, R50, 16777216 ;  /* 0x4b80000032329820 */ /* 0x000fc40000400000 */
[----:B------:R-:W-:Y:S01]  /*0d90*/  @!P1 FMUL R4, R4, 16777216 ;  /* 0x4b80000004049820 */ /* 0x000fe20000400000 */
[----:B------:R-:W-:Y:S01]  /*0da0*/  FSEL R67, R43, R52, P5 ;  /* 0x000000342b437208 */ /* 0x000fe20002800000 */
[----:B------:R-:W-:Y:S01]  /*0db0*/  FMUL R43, R54, 0.25 ;  /* 0x3e800000362b7820 */ /* 0x000fe20000400000 */
[----:B------:R-:W-:Y:S01]  /*0dc0*/  ISETP.NE.AND P1, PT, R57, RZ, PT ;  /* 0x000000ff3900720c */ /* 0x000fe20003f25270 */
[----:B------:R-:W-:Y:S02]  /*0dd0*/  FADD R57, R37, -R18 ;  /* 0x8000001225397221 */ /* 0x000fe40000000000 */
[----:B------:R-:W-:Y:S01]  /*0de0*/  @!P0 FMUL R67, R67, 16777216 ;  /* 0x4b80000043438820 */ /* 0x000fe20000400000 */
[----:B------:R-:W-:Y:S02]  /*0df0*/  FSEL R69, R43, R54, P2 ;  /* 0x000000362b457208 */ /* 0x000fe40001000000 */
[----:B------:R-:W0:Y:S01]  /*0e00*/  MUFU.RCP R43, R4 ;  /* 0x00000004002b7308 */ /* 0x000e220000001000 */
[----:B------:R-:W-:Y:S01]  /*0e10*/  @P5 FMUL R5, R5, 0.25 ;  /* 0x3e80000005055820 */ /* 0x000fe20000400000 */
[C---:B------:R-:W-:Y:S01]  /*0e20*/  FSETP.GEU.AND P5, PT, |R6|.reuse, 1.175494350822287508e-38, PT ;  /* 0x008000000600780b */ /* 0x040fe20003fae200 */
[----:B------:R-:W-:Y:S01]  /*0e30*/  @P6 FMUL R6, R6, 0.25 ;  /* 0x3e80000006066820 */ /* 0x000fe20000400000 */
[----:B------:R-:W-:Y:S01]  /*0e40*/  FSETP.GEU.AND P6, PT, |R7|, 1.175494350822287508e-38, PT ;  /* 0x008000000700780b */ /* 0x000fe20003fce200 */
[----:B------:R-:W-:Y:S01]  /*0e50*/  @!P0 FMUL R5, R5, 16777216 ;  /* 0x4b80000005058820 */ /* 0x000fe20000400000 */
[----:B------:R-:W-:Y:S01]  /*0e60*/  @P2 FMUL R7, R7, 0.25 ;  /* 0x3e80000007072820 */ /* 0x000fe20000400000 */
[----:B------:R-:W-:-:S02]  /*0e70*/  ISETP.NE.AND P2, PT, R45, RZ, PT ;  /* 0x000000ff2d00720c */ /* 0x000fc40003f45270 */
[----:B------:R-:W1:Y:S01]  /*0e80*/  MUFU.RCP R70, R5 ;  /* 0x0000000500467308 */ /* 0x000e620000001000 */
[----:B------:R-:W-:-:S05]  /*0e90*/  ISETP.NE.AND P0, PT, R68, RZ, PT ;  /* 0x000000ff4400720c */ /* 0x000fca0003f05270 */
[----:B------:R-:W-:Y:S01]  /*0ea0*/  @!P5 FMUL R6, R6, 16777216 ;  /* 0x4b8000000606d820 */ /* 0x000fe20000400000 */
[----:B0-----:R-:W-:Y:S01]  /*0eb0*/  FFMA R68, R43, R50, R24 ;  /* 0x000000322b447223 */ /* 0x001fe20000000018 */
[----:B------:R-:W-:Y:S01]  /*0ec0*/  @!P5 FMUL R51, R51, 16777216 ;  /* 0x4b8000003333d820 */ /* 0x000fe20000400000 */
[----:B------:R-:W-:Y:S01]  /*0ed0*/  FADD R50, R27, 1 ;  /* 0x3f8000001b327421 */ /* 0x000fe20000000000 */
[----:B------:R-:W0:Y:S01]  /*0ee0*/  MUFU.RCP R45, R6 ;  /* 0x00000006002d7308 */ /* 0x000e220000001000 */
[----:B------:R-:W-:Y:S01]  /*0ef0*/  FADD R43, R53, -R68 ;  /* 0x80000044352b7221 */ /* 0x000fe20000000000 */
[----:B------:R-:W-:Y:S01]  /*0f00*/  @!P6 FMUL R7, R7, 16777216 ;  /* 0x4b8000000707e820 */ /* 0x000fe20000400000 */
[----:B------:R-:W-:Y:S01]  /*0f10*/  @!P6 FMUL R69, R69, 16777216 ;  /* 0x4b8000004545e820 */ /* 0x000fe20000400000 */
[----:B------:R-:W-:Y:S01]  /*0f20*/  STS [R25.X4+0x800], R50 ;  /* 0x0008003219007388 */ /* 0x000fe20000004800 */
[----:B------:R-:W-:Y:S01]  /*0f30*/  FFMA R49, R49, R43, R16 ;  /* 0x0000002b31317223 */ /* 0x000fe20000000010 */
[----:B-1----:R-:W-:Y:S01]  /*0f40*/  FFMA R67, R70, R67, R23 ;  /* 0x0000004346437223 */ /* 0x002fe20000000017 */
[----:B------:R-:W-:Y:S01]  /*0f50*/  FADD R43, R28, 1 ;  /* 0x3f8000001c2b7421 */ /* 0x000fe20000000000 */
[----:B------:R-:W1:Y:S01]  /*0f60*/  MUFU.RCP R72, R7 ;  /* 0x0000000700487308 */ /* 0x000e620000001000 */
[----:B------:R-:W-:Y:S01]  /*0f70*/  IMAD.MOV.U32 R53, RZ, RZ, R68 ;  /* 0x000000ffff357224 */ /* 0x000fe200078e0044 */
[----:B------:R-:W-:-:S02]  /*0f80*/  FADD R48, R48, -R67 ;  /* 0x8000004330307221 */ /* 0x000fc40000000000 */
[----:B------:R-:W-:Y:S02]  /*0f90*/  STS [R25.X4+0x400], R43 ;  /* 0x0004002b19007388 */ /* 0x000fe40000004800 */
[----:B------:R-:W-:Y:S01]  /*0fa0*/  FFMA R52, R52, R48, R15 ;  /* 0x0000003034347223 */ /* 0x000fe2000000000f */
[----:B0-----:R-:W-:Y:S01]  /*0fb0*/  FFMA R70, R45, R51, R22 ;  /* 0x000000332d467223 */ /* 0x001fe20000000016 */
[----:B------:R-:W-:Y:S01]  /*0fc0*/  FADD R45, R30, 1 ;  /* 0x3f8000001e2d7421 */ /* 0x000fe20000000000 */
[----:B------:R-:W-:Y:S02]  /*0fd0*/  FADD R51, R39, -R20 ;  /* 0x8000001427337221 */ /* 0x000fe40000000000 */
[----:B------:R-:W-:Y:S02]  /*0fe0*/  FADD R41, R41, -R70 ;  /* 0x8000004629297221 */ /* 0x000fe40000000000 */
[----:B------:R-:W-:Y:S01]  /*0ff0*/  STS [R25.X4], R45 ;  /* 0x0000002d19007388 */ /* 0x000fe20000004800 */
[----:B------:R-:W-:Y:S01]  /*1000*/  FMUL R48, R51, 0.25 ;  /* 0x3e80000033307820 */ /* 0x000fe20000400000 */
[----:B------:R-:W-:Y:S01]  /*1010*/  FFMA R47, R47, R41, R14 ;  /* 0x000000292f2f7223 */ /* 0x000fe2000000000e */
[----:B-1----:R-:W-:Y:S01]  /*1020*/  FFMA R69, R72, R69, R21 ;  /* 0x0000004548457223 */ /* 0x002fe20000000015 */
[----:B------:R-:W-:Y:S06]  /*1030*/  BAR.SYNC 0x0 ;  /* 0x0000000000007b1d */ /* 0x000fec0000000000 */
[----:B------:R-:W0:Y:S01]  /*1040*/  LDS.128 R4, [R25.X16] ;  /* 0x0000000019047984 */ /* 0x000e22000000cc00 */
[----:B------:R-:W-:-:S04]  /*1050*/  FADD R46, R46, -R69 ;  /* 0x800000452e2e7221 */ /* 0x000fc80000000000 */
[----:B------:R-:W-:Y:S01]  /*1060*/  FFMA R54, R54, R46, R13 ;  /* 0x0000002e36367223 */ /* 0x000fe2000000000d */
[----:B------:R-:W-:Y:S01]  /*1070*/  FADD R46, R44, -R19 ;  /* 0x800000132c2e7221 */ /* 0x000fe20000000000 */
[C---:B0-----:R-:W-:Y:S02]  /*1080*/  FSETP.GT.AND P5, PT, |R4|.reuse, 8.50705917302346158658e+37, PT ;  /* 0x7e8000000400780b */ /* 0x041fe40003fa4200 */
[----:B------:R-:W-:Y:S02]  /*1090*/  FSETP.GEU.AND P6, PT, |R4|, 1.175494350822287508e-38, PT ;  /* 0x008000000400780b */ /* 0x000fe40003fce200 */
[----:B------:R-:W-:-:S09]  /*10a0*/  FSEL R48, R48, R51, P5 ;  /* 0x0000003330307208 */ /* 0x000fd20002800000 */
[----:B------:R-:W-:Y:S01]  /*10b0*/  @P5 FMUL R4, R4, 0.25 ;  /* 0x3e80000004045820 */ /* 0x000fe20000400000 */
[C---:B------:R-:W-:Y:S01]  /*10c0*/  FSETP.GT.AND P5, PT, |R5|.reuse, 8.50705917302346158658e+37, PT ;  /* 0x7e8000000500780b */ /* 0x040fe20003fa4200 */
[----:B------:R-:W-:Y:S02]  /*10d0*/  @!P6 FMUL R48, R48, 16777216 ;  /* 0x4b8000003030e820 */ /* 0x000fe40000400000 */
[----:B------:R-:W-:Y:S01]  /*10e0*/  @!P6 FMUL R4, R4, 16777216 ;  /* 0x4b8000000404e820 */ /* 0x000fe20000400000 */
[----:B------:R-:W-:-:S03]  /*10f0*/  FSETP.GEU.AND P6, PT, |R5|, 1.175494350822287508e-38, PT ;  /* 0x008000000500780b */ /* 0x000fc60003fce200 */
[----:B------:R-:W0:Y:S06]  /*1100*/  MUFU.RCP R41, R4 ;  /* 0x0000000400297308 */ /* 0x000e2c0000001000 */
[----:B------:R-:W-:-:S04]  /*1110*/  @P5 FMUL R5, R5, 0.25 ;  /* 0x3e80000005055820 */ /* 0x000fc80000400000 */
[----:B------:R-:W-:-:S04]  /*1120*/  @!P6 FMUL R5, R5, 16777216 ;  /* 0x4b8000000505e820 */ /* 0x000fc80000400000 */
[----:B------:R-:W1:Y:S01]  /*1130*/  MUFU.RCP R4, R5 ;  /* 0x0000000500047308 */ /* 0x000e620000001000 */
[----:B0-----:R-:W-:Y:S01]  /*1140*/  FFMA R72, R41, R48, R20 ;  /* 0x0000003029487223 */ /* 0x001fe20000000014 */
[----:B------:R-:W-:Y:S01]  /*1150*/  FMUL R41, R46, 0.25 ;  /* 0x3e8000002e297820 */ /* 0x000fe20000400000 */
[----:B------:R-:W-:Y:S02]  /*1160*/  MOV R48, R67 ;  /* 0x0000004300307202 */ /* 0x000fe40000000f00 */
[----:B------:R-:W-:Y:S02]  /*1170*/  FADD R39, R39, -R72 ;  /* 0x8000004827277221 */ /* 0x000fe40000000000 */
[----:B------:R-:W-:Y:S02]  /*1180*/  FSEL R41, R41, R46, P5 ;  /* 0x0000002e29297208 */ /* 0x000fe40002800000 */
[----:B------:R-:W-:Y:S01]  /*1190*/  FSETP.GT.AND P5, PT, |R6|, 8.50705917302346158658e+37, PT ;  /* 0x7e8000000600780b */ /* 0x000fe20003fa4200 */
[----:B------:R-:W-:-:S02]  /*11a0*/  FFMA R51, R51, R39, R12 ;  /* 0x0000002733337223 */ /* 0x000fc4000000000c */
[----:B------:R-:W-:Y:S01]  /*11b0*/  @!P6 FMUL R41, R41, 16777216 ;  /* 0x4b8000002929e820 */ /* 0x000fe20000400000 */
[----:B------:R-:W-:-:S03]  /*11c0*/  FSETP.GEU.AND P6, PT, |R6|, 1.175494350822287508e-38, PT ;  /* 0x008000000600780b */ /* 0x000fc60003fce200 */
[----:B-1----:R-:W-:Y:S01]  /*11d0*/  FFMA R73, R4, R41, R19 ;  /* 0x0000002904497223 */ /* 0x002fe20000000013 */
[----:B------:R-:W-:Y:S01]  /*11e0*/  FMUL R4, R57, 0.25 ;  /* 0x3e80000039047820 */ /* 0x000fe20000400000 */
[----:B------:R-:W-:Y:S02]  /*11f0*/  MOV R41, R70 ;  /* 0x0000004600297202 */ /* 0x000fe40000000f00 */
[----:B------:R-:W-:Y:S02]  /*1200*/  FADD R39, R44, -R73 ;  /* 0x800000492c277221 */ /* 0x000fe40000000000 */
[----:B------:R-:W-:Y:S01]  /*1210*/  @P5 FMUL R6, R6, 0.25 ;  /* 0x3e80000006065820 */ /* 0x000fe20000400000 */
[----:B------:R-:W-:Y:S02]  /*1220*/  FSEL R4, R4, R57, P5 ;  /* 0x0000003904047208 */ /* 0x000fe40002800000 */
[----:B------:R-:W-:Y:S01]  /*1230*/  FSETP.GT.AND P5, PT, |R7|, 8.50705917302346158658e+37, PT ;  /* 0x7e8000000700780b */ /* 0x000fe20003fa4200 */
[----:B------:R-:W-:-:S02]  /*1240*/  @!P6 FMUL R6, R6, 16777216 ;  /* 0x4b8000000606e820 */ /* 0x000fc40000400000 */
[----:B------:R-:W-:Y:S01]  /*1250*/  @!P6 FMUL R4, R4, 16777216 ;  /* 0x4b8000000404e820 */ /* 0x000fe20000400000 */
[C---:B------:R-:W-:Y:S01]  /*1260*/  FSETP.GEU.AND P6, PT, |R7|.reuse, 1.175494350822287508e-38, PT ;  /* 0x008000000700780b */ /* 0x040fe20003fce200 */
[----:B------:R-:W0:Y:S08]  /*1270*/  MUFU.RCP R5, R6 ;  /* 0x0000000600057308 */ /* 0x000e300000001000 */
[----:B------:R-:W-:-:S04]  /*1280*/  @P5 FMUL R7, R7, 0.25 ;  /* 0x3e80000007075820 */ /* 0x000fc80000400000 */
[----:B------:R-:W-:Y:S01]  /*1290*/  @!P6 FMUL R7, R7, 16777216 ;  /* 0x4b8000000707e820 */ /* 0x000fe20000400000 */
[----:B0-----:R-:W-:Y:S01]  /*12a0*/  FFMA R74, R5, R4, R18 ;  /* 0x00000004054a7223 */ /* 0x001fe20000000012 */
[----:B------:R-:W-:Y:S02]  /*12b0*/  FADD R5, R42, -R17 ;  /* 0x800000112a057221 */ /* 0x000fe40000000000 */
[----:B------:R-:W0:Y:S01]  /*12c0*/  MUFU.RCP R6, R7 ;  /* 0x0000000700067308 */ /* 0x000e220000001000 */
[----:B------:R-:W-:Y:S01]  /*12d0*/  FFMA R4, R46, R39, R3 ;  /* 0x000000272e047223 */ /* 0x000fe20000000003 */
[----:B------:R-:W-:Y:S01]  /*12e0*/  IMAD.MOV.U32 R46, RZ, RZ, R69 ;  /* 0x000000ffff2e7224 */ /* 0x000fe200078e0045 */
[----:B------:R-:W-:Y:S01]  /*12f0*/  FMUL R44, R5, 0.25 ;  /* 0x3e800000052c7820 */ /* 0x000fe20000400000 */
[----:B------:R-:W-:-:S04]  /*1300*/  MOV R39, R72 ;  /* 0x0000004800277202 */ /* 0x000fc80000000f00 */
[----:B------:R-:W-:-:S05]  /*1310*/  FSEL R44, R44, R5, P5 ;  /* 0x000000052c2c7208 */ /* 0x000fca0002800000 */
[----:B------:R-:W-:-:S04]  /*1320*/  @!P6 FMUL R44, R44, 16777216 ;  /* 0x4b8000002c2ce820 */ /* 0x000fc80000400000 */
[----:B0-----:R-:W-:Y:S01]  /*1330*/  FFMA R75, R6, R44, R17 ;  /* 0x0000002c064b7223 */ /* 0x001fe20000000011 */
[----:B------:R-:W-:Y:S01]  /*1340*/  FADD R6, R37, -R74 ;  /* 0x8000004a25067221 */ /* 0x000fe20000000000 */
[----:B------:R-:W-:Y:S02]  /*1350*/  MOV R44, R73 ;  /* 0x00000049002c7202 */ /* 0x000fe40000000f00 */
[----:B------:R-:W-:Y:S01]  /*1360*/  FADD R37, R42, -R75 ;  /* 0x8000004b2a257221 */ /* 0x000fe20000000000 */
[----:B------:R-:W-:Y:S01]  /*1370*/  FFMA R57, R57, R6, R2 ;  /* 0x0000000639397223 */ /* 0x000fe20000000002 */
[----:B------:R-:W-:Y:S02]  /*1380*/  MOV R42, R75 ;  /* 0x0000004b002a7202 */ /* 0x000fe40000000f00 */
[----:B------:R-:W-:Y:S01]  /*1390*/  FFMA R5, R5, R37, R0 ;  /* 0x0000002505057223 */ /* 0x000fe20000000000 */
[----:B------:R-:W-:-:S02]  /*13a0*/  IMAD.MOV.U32 R37, RZ, RZ, R74 ;  /* 0x000000ffff257224 */ /* 0x000fc400078e004a */
.L_x_2:
[----:B------:R-:W-:Y:S01]  /*13b0*/  ISETP.NE.AND P6, PT, R65, RZ, PT ;  /* 0x000000ff4100720c */ /* 0x000fe20003fc5270 */
[----:B------:R-:W-:Y:S01]  /*13c0*/  UIADD3 UR4, UR4, 0x800, URZ ;  /* 0x0000080004047890 */ /* 0x000fe2000fffe03f */
[----:B------:R-:W-:Y:S01]  /*13d0*/  FSEL R24, R53, R24, P0 ;  /* 0x0000001835187208 */ /* 0x000fe20000000000 */
[----:B------:R-:W-:Y:S01]  /*13e0*/  ULDC UR5, c[0x0][0x184] ;  /* 0x0000610000057ab9 */ /* 0x000fe20000000800 */
[----:B------:R-:W-:Y:S01]  /*13f0*/  P2R R67, PR, RZ, 0x40 ;  /* 0x00000040ff437803 */ /* 0x000fe20000000000 */
[----:B------:R-:W-:Y:S01]  /*1400*/  UISETP.GE.AND UP1, UPT, UR4, UR5, UPT ;  /* 0x000000050400728c */ /* 0x000fe2000bf26270 */
[----:B------:R-:W-:-:S02]  /*1410*/  ISETP.NE.AND P6, PT, R66, RZ, PT ;  /* 0x000000ff4200720c */ /* 0x000fc40003fc5270 */
[----:B------:R-:W-:Y:S02]  /*1420*/  FSEL R16, R49, R16, P0 ;  /* 0x0000001031107208 */ /* 0x000fe40000000000 */
[----:B------:R-:W-:Y:S02]  /*1430*/  P2R R65, PR, RZ, 0x40 ;  /* 0x00000040ff417803 */ /* 0x000fe40000000000 */
[----:B------:R-:W-:Y:S02]  /*1440*/  ISETP.NE.AND P6, PT, R58, RZ, PT ;  /* 0x000000ff3a00720c */ /* 0x000fe40003fc5270 */
[----:B------:R-:W-:Y:S02]  /*1450*/  ISETP.NE.AND P0, PT, R60, RZ, PT ;  /* 0x000000ff3c00720c */ /* 0x000fe40003f05270 */
[----:B------:R-:W-:Y:S02]  /*1460*/  P2R R7, PR, RZ, 0x40 ;  /* 0x00000040ff077803 */ /* 0x000fe40000000000 */
[----:B------:R-:W-:-:S02]  /*1470*/  ISETP.NE.AND P6, PT, R55, RZ, PT ;  /* 0x000000ff3700720c */ /* 0x000fc40003fc5270 */
[----:B------:R-:W-:Y:S02]  /*1480*/  FSEL R36, R10, R36, P0 ;  /* 0x000000240a247208 */ /* 0x000fe40000000000 */
[----:B------:R-:W-:Y:S02]  /*1490*/  P2R R6, PR, RZ, 0x40 ;  /* 0x00000040ff067803 */ /* 0x000fe40000000000 */
[----:B------:R-:W-:Y:S02]  /*14a0*/  ISETP.NE.AND P6, PT, R56, RZ, PT ;  /* 0x000000ff3800720c */ /* 0x000fe40003fc5270 */
[----:B------:R-:W-:Y:S02]  /*14b0*/  PLOP3.LUT P0, PT, PT, PT, UP1, 0x80, 0x0 ;  /* 0x000000000000781c */ /* 0x000fe40003f0f018 */
[----:B------:R-:W-:Y:S02]  /*14c0*/  FSEL R19, R44, R19, P6 ;  /* 0x000000132c137208 */ /* 0x000fe40003000000 */
[----:B------:R-:W-:-:S02]  /*14d0*/  FSEL R3, R4, R3, P6 ;  /* 0x0000000304037208 */ /* 0x000fc40003000000 */
[----:B------:R-:W-:Y:S02]  /*14e0*/  ISETP.NE.AND P6, PT, R6, RZ, PT ;  /* 0x000000ff0600720c */ /* 0x000fe40003fc5270 */
[----:B------:R-:W-:Y:S02]  /*14f0*/  FSEL R23, R48, R23, P1 ;  /* 0x0000001730177208 */ /* 0x000fe40000800000 */
[----:B------:R-:W-:Y:S02]  /*1500*/  FSEL R18, R37, R18, P6 ;  /* 0x0000001225127208 */ /* 0x000fe40003000000 */
[----:B------:R-:W-:Y:S02]  /*1510*/  FSEL R2, R57, R2, P6 ;  /* 0x0000000239027208 */ /* 0x000fe40003000000 */
[----:B------:R-:W-:Y:S02]  /*1520*/  ISETP.NE.AND P6, PT, R7, RZ, PT ;  /* 0x000000ff0700720c */ /* 0x000fe40003fc5270 */
[----:B------:R-:W-:-:S02]  /*1530*/  FSEL R15, R52, R15, P1 ;  /* 0x0000000f340f7208 */ /* 0x000fc40000800000 */
[----:B------:R-:W-:Y:S02]  /*1540*/  FSEL R17, R42, R17, P6 ;  /* 0x000000112a117208 */ /* 0x000fe40003000000 */
[----:B------:R-:W-:Y:S02]  /*1550*/  FSEL R0, R5, R0, P6 ;  /* 0x0000000005007208 */ /* 0x000fe40003000000 */
[----:B------:R-:W-:Y:S02]  /*1560*/  ISETP.NE.AND P6, PT, R65, RZ, PT ;  /* 0x000000ff4100720c */ /* 0x000fe40003fc5270 */
[----:B------:R-:W-:Y:S02]  /*1570*/  FSEL R22, R41, R22, P2 ;  /* 0x0000001629167208 */ /* 0x000fe40001000000 */
[----:B------:R-:W-:Y:S02]  /*1580*/  FSEL R14, R47, R14, P2 ;  /* 0x0000000e2f0e7208 */ /* 0x000fe40001000000 */
[----:B------:R-:W-:-:S02]  /*1590*/  FSEL R21, R46, R21, P3 ;  /* 0x000000152e157208 */ /* 0x000fc40001800000 */
[----:B------:R-:W-:Y:S02]  /*15a0*/  FSEL R13, R54, R13, P3 ;  /* 0x0000000d360d7208 */ /* 0x000fe40001800000 */
[----:B------:R-:W-:Y:S02]  /*15b0*/  FSEL R20, R39, R20, P4 ;  /* 0x0000001427147208 */ /* 0x000fe40002000000 */
[----:B------:R-:W-:Y:S02]  /*15c0*/  FSEL R12, R51, R12, P4 ;  /* 0x0000000c330c7208 */ /* 0x000fe40002000000 */
[----:B------:R-:W-:Y:S02]  /*15d0*/  FSEL R38, R9, R38, P6 ;  /* 0x0000002609267208 */ /* 0x000fe40003000000 */
[----:B------:R-:W-:Y:S02]  /*15e0*/  ISETP.NE.AND P5, PT, R59, RZ, PT ;  /* 0x000000ff3b00720c */ /* 0x000fe40003fa5270 */
[----:B------:R-:W-:-:S02]  /*15f0*/  ISETP.NE.AND P1, PT, R61, RZ, PT ;  /* 0x000000ff3d00720c */ /* 0x000fc40003f25270 */
[----:B------:R-:W-:Y:S02]  /*1600*/  ISETP.NE.AND P2, PT, R62, RZ, PT ;  /* 0x000000ff3e00720c */ /* 0x000fe40003f45270 */
[----:B------:R-:W-:Y:S02]  /*1610*/  ISETP.NE.AND P3, PT, R64, RZ, PT ;  /* 0x000000ff4000720c */ /* 0x000fe40003f65270 */
[----:B------:R-:W-:Y:S02]  /*1620*/  ISETP.NE.AND P4, PT, R63, RZ, PT ;  /* 0x000000ff3f00720c */ /* 0x000fe40003f85270 */
[----:B------:R-:W-:Y:S02]  /*1630*/  ISETP.NE.AND P6, PT, R67, RZ, PT ;  /* 0x000000ff4300720c */ /* 0x000fe40003fc5270 */
[----:B------:R-:W-:Y:S02]  /*1640*/  FSEL R35, R40, R35, P4 ;  /* 0x0000002328237208 */ /* 0x000fe40002000000 */
[----:B------:R-:W-:-:S02]  /*1650*/  FSEL R34, R11, R34, P3 ;  /* 0x000000220b227208 */ /* 0x000fc40001800000 */
[----:B------:R-:W-:Y:S02]  /*1660*/  FSEL R30, R45, R30, P2 ;  /* 0x0000001e2d1e7208 */ /* 0x000fe40001000000 */
[----:B------:R-:W-:Y:S02]  /*1670*/  FSEL R28, R43, R28, P1 ;  /* 0x0000001c2b1c7208 */ /* 0x000fe40000800000 */
[----:B------:R-:W-:Y:S02]  /*1680*/  FSEL R27, R50, R27, P6 ;  /* 0x0000001b321b7208 */ /* 0x000fe40003000000 */
[----:B------:R-:W-:Y:S01]  /*1690*/  FSEL R26, R71, R26, P5 ;  /* 0x0000001a471a7208 */ /* 0x000fe20002800000 */
[----:B------:R-:W-:Y:S01]  /*16a0*/  @P0 CALL.REL.NOINC `(.L_x_1) ;  /* 0x0000001000000944 */ /* 0x000fe20003c00000 */
[----:B------:R-:W-:Y:S05]  /*16b0*/  BRA `(.L_x_3) ;  /* 0xffffec5000007947 */ /* 0x000fea000383ffff */
.L_x_1:
[----:B------:R-:W-:Y:S06]  /*16c0*/  BAR.SYNC 0x0 ;  /* 0x0000000000007b1d */ /* 0x000fec0000000000 */
[----:B------:R-:W-:Y:S01]  /*16d0*/  STS [R25.X4], R38 ;  /* 0x0000002619007388 */ /* 0x000fe20000004800 */
[----:B------:R-:W-:Y:S01]  /*16e0*/  FADD R23, -R24, R23 ;  /* 0x0000001718177221 */ /* 0x000fe20000000100 */
[----:B------:R-:W-:Y:S01]  /*16f0*/  FADD R15, R16, R15 ;  /* 0x0000000f100f7221 */ /* 0x000fe20000000000 */
[----:B------:R-:W-:Y:S01]  /*1700*/  UMOV UR9, 0x4 ;  /* 0x0000000400097882 */ /* 0x000fe20000000000 */
[----:B------:R-:W-:Y:S01]  /*1710*/  STS [R31.X4], R36 ;  /* 0x000000241f007388 */ /* 0x000fe20000004800 */
[----:B------:R-:W-:-:S02]  /*1720*/  ULDC.64 UR4, c[0x0][0x168] ;  /* 0x00005a0000047ab9 */ /* 0x000fc40000000a00 */
[----:B------:R-:W-:Y:S01]  /*1730*/  UIMAD.WIDE UR4, UR8, UR9, UR4 ;  /* 0x00000009080472a5 */ /* 0x000fe2000f8e0204 */
[----:B------:R-:W-:Y:S01]  /*1740*/  STS [R32.X4], R35 ;  /* 0x0000002320007388 */ /* 0x000fe20000004800 */
[----:B------:R-:W-:Y:S02]  /*1750*/  ULDC.64 UR6, c[0x0][0x170] ;  /* 0x00005c0000067ab9 */ /* 0x000fe40000000a00 */
[----:B------:R-:W-:Y:S01]  /*1760*/  UIMAD.WIDE UR6, UR8, UR9, UR6 ;  /* 0x00000009080672a5 */ /* 0x000fe2000f8e0206 */
[----:B------:R-:W-:Y:S04]  /*1770*/  STS [R29.X4], R34 ;  /* 0x000000221d007388 */ /* 0x000fe80000004800 */
[----:B------:R-:W-:Y:S06]  /*1780*/  BAR.SYNC 0x0 ;  /* 0x0000000000007b1d */ /* 0x000fec0000000000 */
[----:B------:R-:W0:Y:S04]  /*1790*/  LDS.128 R8, [R33.X4] ;  /* 0x0000000021087984 */ /* 0x000e280000004c00 */
[----:B------:R-:W-:Y:S06]  /*17a0*/  BAR.SYNC 0x0 ;  /* 0x0000000000007b1d */ /* 0x000fec0000000000 */
[----:B------:R-:W-:Y:S04]  /*17b0*/  STS [R25.X4], R30 ;  /* 0x0000001e19007388 */ /* 0x000fe80000004800 */
[----:B------:R-:W-:Y:S04]  /*17c0*/  STS [R31.X4], R28 ;  /* 0x0000001c1f007388 */ /* 0x000fe80000004800 */
[----:B------:R-:W-:Y:S04]  /*17d0*/  STS [R32.X4], R27 ;  /* 0x0000001b20007388 */ /* 0x000fe80000004800 */
[----:B------:R-:W-:Y:S01]  /*17e0*/  STS [R29.X4], R26 ;  /* 0x0000001a1d007388 */ /* 0x000fe20000004800 */
[----:B0-----:R-:W-:-:S04]  /*17f0*/  FADD R37, R8, R9 ;  /* 0x0000000908257221 */ /* 0x001fc80000000000 */
[C---:B------:R-:W-:Y:S01]  /*1800*/  FMUL R4, R37.reuse, 0.25 ;  /* 0x3e80000025047820 */ /* 0x040fe20000400000 */
[----:B------:R-:W-:Y:S06]  /*1810*/  BAR.SYNC 0x0 ;  /* 0x0000000000007b1d */ /* 0x000fec0000000000 */
[C---:B------:R-:W-:Y:S01]  /*1820*/  FSETP.GEU.AND P4, PT, |R37|.reuse, 1.175494350822287508e-38, PT ;  /* 0x008000002500780b */ /* 0x040fe20003f8e200 */
[----:B------:R-:W-:Y:S01]  /*1830*/  FADD R36, R10, R37 ;  /* 0x000000250a247221 */ /* 0x000fe20000000000 */
[----:B------:R-:W-:-:S03]  /*1840*/  FSETP.GT.AND P1, PT, |R37|, 8.50705917302346158658e+37, PT ;  /* 0x7e8000002500780b */ /* 0x000fc60003f24200 */
[----:B------:R-:W-:Y:S01]  /*1850*/  FMUL R39, R36, 0.25 ;  /* 0x3e80000024277820 */ /* 0x000fe20000400000 */
[----:B------:R-:W-:Y:S01]  /*1860*/  FSEL R34, R4, R37, P1 ;  /* 0x0000002504227208 */ /* 0x000fe20000800000 */
[----:B------:R-:W-:Y:S01]  /*1870*/  FADD R35, R11, R36 ;  /* 0x000000240b237221 */ /* 0x000fe20000000000 */
[----:B------:R-:W0:Y:S01]  /*1880*/  LDS.128 R4, [R33.X4] ;  /* 0x0000000021047984 */ /* 0x000e220000004c00 */
[----:B------:R-:W-:-:S03]  /*1890*/  FSETP.GEU.AND P5, PT, |R36|, 1.175494350822287508e-38, PT ;  /* 0x008000002400780b */ /* 0x000fc60003fae200 */
[----:B------:R-:W-:Y:S06]  /*18a0*/  BAR.SYNC 0x0 ;  /* 0x0000000000007b1d */ /* 0x000fec0000000000 */
[----:B------:R-:W-:Y:S01]  /*18b0*/  @!P4 FMUL R34, R34, 16777216 ;  /* 0x4b8000002222c820 */ /* 0x000fe20000400000 */
[----:B------:R-:W-:Y:S01]  /*18c0*/  FSETP.GT.AND P2, PT, |R36|, 8.50705917302346158658e+37, PT ;  /* 0x7e8000002400780b */ /* 0x000fe20003f44200 */
[C---:B------:R-:W-:Y:S01]  /*18d0*/  FMUL R26, R35.reuse, 0.25 ;  /* 0x3e800000231a7820 */ /* 0x040fe20000400000 */
[----:B------:R-:W-:Y:S01]  /*18e0*/  FSETP.GEU.AND P0, PT, |R35|, 1.175494350822287508e-38, PT ;  /* 0x008000002300780b */ /* 0x000fe20003f0e200 */
[----:B------:R-:W-:Y:S01]  /*18f0*/  @P1 FMUL R9, R9, 0.25 ;  /* 0x3e80000009091820 */ /* 0x000fe20000400000 */
[----:B------:R-:W-:Y:S01]  /*1900*/  FSEL R39, R39, R36, P2 ;  /* 0x0000002427277208 */ /* 0x000fe20001000000 */
[----:B------:R-:W1:Y:S01]  /*1910*/  MUFU.RCP R34, R34 ;  /* 0x0000002200227308 */ /* 0x000e620000001000 */
[----:B------:R-:W-:Y:S01]  /*1920*/  FSETP.GT.AND P3, PT, |R35|, 8.50705917302346158658e+37, PT ;  /* 0x7e8000002300780b */ /* 0x000fe20003f64200 */
[----:B------:R-:W-:Y:S01]  /*1930*/  @!P4 FMUL R9, R9, 16777216 ;  /* 0x4b8000000909c820 */ /* 0x000fe20000400000 */
[----:B------:R-:W-:Y:S01]  /*1940*/  FSETP.NEU.AND P1, PT, R37, RZ, PT ;  /* 0x000000ff2500720b */ /* 0x000fe20003f2d000 */
[----:B------:R-:W-:Y:S01]  /*1950*/  @!P5 FMUL R39, R39, 16777216 ;  /* 0x4b8000002727d820 */ /* 0x000fe20000400000 */
[----:B------:R-:W-:-:S03]  /*1960*/  FSEL R26, R26, R35, P3 ;  /* 0x000000231a1a7208 */ /* 0x000fc60001800000 */
[----:B------:R-:W-:Y:S02]  /*1970*/  @P2 FMUL R10, R10, 0.25 ;  /* 0x3e8000000a0a2820 */ /* 0x000fe40000400000 */
[----:B------:R-:W2:Y:S01]  /*1980*/  MUFU.RCP R39, R39 ;  /* 0x0000002700277308 */ /* 0x000ea20000001000 */
[----:B------:R-:W-:Y:S01]  /*1990*/  @!P0 FMUL R26, R26, 16777216 ;  /* 0x4b8000001a1a8820 */ /* 0x000fe20000400000 */
[----:B------:R-:W-:Y:S02]  /*19a0*/  @!P5 FMUL R10, R10, 16777216 ;  /* 0x4b8000000a0ad820 */ /* 0x000fe40000400000 */
[----:B------:R-:W-:Y:S01]  /*19b0*/  @P3 FMUL R11, R11, 0.25 ;  /* 0x3e8000000b0b3820 */ /* 0x000fe20000400000 */
[----:B-1----:R-:W-:Y:S01]  /*19c0*/  FMUL R34, R34, R9 ;  /* 0x0000000922227220 */ /* 0x002fe20000400000 */
[----:B------:R-:W-:Y:S02]  /*19d0*/  FMUL R9, R23, R23 ;  /* 0x0000001717097220 */ /* 0x000fe40000400000 */
[----:B------:R-:W1:Y:S01]  /*19e0*/  MUFU.RCP R26, R26 ;  /* 0x0000001a001a7308 */ /* 0x000e620000001000 */
[----:B------:R-:W-:Y:S01]  /*19f0*/  @!P0 FMUL R11, R11, 16777216 ;  /* 0x4b8000000b0b8820 */ /* 0x000fe20000400000 */
[----:B------:R-:W-:Y:S01]  /*1a00*/  FSETP.NEU.AND P0, PT, R35, RZ, PT ;  /* 0x000000ff2300720b */ /* 0x000fe20003f0d000 */
[----:B------:R-:W-:Y:S01]  /*1a10*/  FMUL R9, R8, R9 ;  /* 0x0000000908097220 */ /* 0x000fe20000400000 */
[----:B------:R-:W-:-:S02]  /*1a20*/  FSEL R34, R34, RZ, P1 ;  /* 0x000000ff22227208 */ /* 0x000fc40000800000 */
[----:B------:R-:W-:Y:S01]  /*1a30*/  FSETP.NEU.AND P1, PT, R36, RZ, PT ;  /* 0x000000ff2400720b */ /* 0x000fe20003f2d000 */
[----:B0-----:R-:W-:Y:S01]  /*1a40*/  FADD R16, R4, R35 ;  /* 0x0000002304107221 */ /* 0x001fe20000000000 */
[----:B--2---:R-:W-:Y:S01]  /*1a50*/  FMUL R39, R39, R10 ;  /* 0x0000000a27277220 */ /* 0x004fe20000400000 */
[----:B------:R-:W-:Y:S01]  /*1a60*/  FFMA R23, R23, R34, R24 ;  /* 0x0000002217177223 */ /* 0x000fe20000000018 */
[----:B------:R-:W-:Y:S02]  /*1a70*/  FFMA R9, R34, R9, R15 ;  /* 0x0000000922097223 */ /* 0x000fe4000000000f */
[----:B------:R-:W-:Y:S01]  /*1a80*/  FSETP.GEU.AND P4, PT, |R16|, 1.175494350822287508e-38, PT ;  /* 0x008000001000780b */ /* 0x000fe20003f8e200 */
[----:B------:R-:W-:Y:S01]  /*1a90*/  FADD R22, -R23, R22 ;  /* 0x0000001617167221 */ /* 0x000fe20000000100 */
[----:B------:R-:W-:Y:S01]  /*1aa0*/  FSEL R39, R39, RZ, P1 ;  /* 0x000000ff27277208 */ /* 0x000fe20000800000 */
[----:B------:R-:W-:Y:S01]  /*1ab0*/  FADD R14, R9, R14 ;  /* 0x0000000e090e7221 */ /* 0x000fe20000000000 */
[----:B-1----:R-:W-:Y:S01]  /*1ac0*/  FMUL R26, R26, R11 ;  /* 0x0000000b1a1a7220 */ /* 0x002fe20000400000 */
[----:B------:R-:W-:Y:S01]  /*1ad0*/  FMUL R8, R22, R22 ;  /* 0x0000001616087220 */ /* 0x000fe20000400000 */
[----:B------:R-:W-:Y:S01]  /*1ae0*/  FADD R9, R5, R16 ;  /* 0x0000001005097221 */ /* 0x000fe20000000000 */
[----:B------:R-:W-:Y:S01]  /*1af0*/  FMUL R11, R16, 0.25 ;  /* 0x3e800000100b7820 */ /* 0x000fe20000400000 */
[----:B------:R-:W-:Y:S01]  /*1b00*/  FFMA R22, R22, R39, R23 ;  /* 0x0000002716167223 */ /* 0x000fe20000000017 */
[----:B------:R-:W-:Y:S01]  /*1b10*/  FMUL R8, R37, R8 ;  /* 0x0000000825087220 */ /* 0x000fe20000400000 */
[----:B------:R-:W-:Y:S01]  /*1b20*/  FSETP.GT.AND P5, PT, |R16|, 8.50705917302346158658e+37, PT ;  /* 0x7e8000001000780b */ /* 0x000fe20003fa4200 */
[----:B------:R-:W-:Y:S01]  /*1b30*/  FMUL R24, R9, 0.25 ;  /* 0x3e80000009187820 */ /* 0x000fe20000400000 */
[----:B------:R-:W-:Y:S01]  /*1b40*/  FSEL R26, R26, RZ, P0 ;  /* 0x000000ff1a1a7208 */ /* 0x000fe20000000000 */
[----:B------:R-:W-:Y:S01]  /*1b50*/  FFMA R8, R39, R8, R14 ;  /* 0x0000000827087223 */ /* 0x000fe2000000000e */
[----:B------:R-:W-:Y:S01]  /*1b60*/  FSETP.GEU.AND P3, PT, |R9|, 1.175494350822287508e-38, PT ;  /* 0x008000000900780b */ /* 0x000fe20003f6e200 */
[----:B------:R-:W-:Y:S01]  /*1b70*/  FADD R21, -R22, R21 ;  /* 0x0000001516157221 */ /* 0x000fe20000000100 */
[----:B------:R-:W-:Y:S01]  /*1b80*/  FSEL R14, R11, R16, P5 ;  /* 0x000000100b0e7208 */ /* 0x000fe20002800000 */
[----:B------:R-:W-:Y:S01]  /*1b90*/  FADD R10, R6, R9 ;  /* 0x00000009060a7221 */ /* 0x000fe20000000000 */
[----:B------:R-:W-:Y:S01]  /*1ba0*/  FSETP.GT.AND P2, PT, |R9|, 8.50705917302346158658e+37, PT ;  /* 0x7e8000000900780b */ /* 0x000fe20003f44200 */
[C---:B------:R-:W-:Y:S01]  /*1bb0*/  FFMA R11, R21.reuse, R26, R22 ;  /* 0x0000001a150b7223 */ /* 0x040fe20000000016 */
[----:B------:R-:W-:Y:S01]  /*1bc0*/  FMUL R21, R21, R21 ;  /* 0x0000001515157220 */ /* 0x000fe20000400000 */
[----:B------:R-:W-:Y:S01]  /*1bd0*/  @!P4 FMUL R14, R14, 16777216 ;  /* 0x4b8000000e0ec820 */ /* 0x000fe20000400000 */
[----:B------:R-:W-:Y:S01]  /*1be0*/  FADD R13, R8, R13 ;  /* 0x0000000d080d7221 */ /* 0x000fe20000000000 */
[----:B------:R-:W-:Y:S01]  /*1bf0*/  FADD R8, R7, R10 ;  /* 0x0000000a07087221 */ /* 0x000fe20000000000 */
[----:B------:R-:W-:Y:S01]  /*1c00*/  FSEL R24, R24, R9, P2 ;  /* 0x0000000918187208 */ /* 0x000fe20001000000 */
[----:B------:R-:W-:Y:S01]  /*1c10*/  FMUL R21, R36, R21 ;  /* 0x0000001524157220 */ /* 0x000fe20000400000 */
[C---:B------:R-:W-:Y:S01]  /*1c20*/  FSETP.GEU.AND P0, PT, |R10|.reuse, 1.175494350822287508e-38, PT ;  /* 0x008000000a00780b */ /* 0x040fe20003f0e200 */
[----:B------:R-:W0:Y:S01]  /*1c30*/  MUFU.RCP R15, R14 ;  /* 0x0000000e000f7308 */ /* 0x000e220000001000 */
[----:B------:R-:W-:Y:S01]  /*1c40*/  FMUL R23, R10, 0.25 ;  /* 0x3e8000000a177820 */ /* 0x000fe20000400000 */
[----:B------:R-:W-:Y:S01]  /*1c50*/  @P5 FMUL R4, R4, 0.25 ;  /* 0x3e80000004045820 */ /* 0x000fe20000400000 */
[----:B------:R-:W-:Y:S01]  /*1c60*/  FSETP.GT.AND P1, PT, |R10|, 8.50705917302346158658e+37, PT ;  /* 0x7e8000000a00780b */ /* 0x000fe20003f24200 */
[----:B------:R-:W-:Y:S01]  /*1c70*/  @!P3 FMUL R24, R24, 16777216 ;  /* 0x4b8000001818b820 */ /* 0x000fe20000400000 */
[----:B------:R-:W-:Y:S01]  /*1c80*/  FSETP.GEU.AND P5, PT, |R8|, 1.175494350822287508e-38, PT ;  /* 0x008000000800780b */ /* 0x000fe20003fae200 */
[----:B------:R-:W-:Y:S01]  /*1c90*/  FFMA R13, R26, R21, R13 ;  /* 0x000000151a0d7223 */ /* 0x000fe2000000000d */
[----:B------:R-:W-:Y:S01]  /*1ca0*/  @!P4 FMUL R4, R4, 16777216 ;  /* 0x4b8000000404c820 */ /* 0x000fe20000400000 */
[C---:B------:R-:W-:Y:S01]  /*1cb0*/  FMUL R21, R8.reuse, 0.25 ;  /* 0x3e80000008157820 */ /* 0x040fe20000400000 */
[----:B------:R-:W-:Y:S01]  /*1cc0*/  FSEL R23, R23, R10, P1 ;  /* 0x0000000a17177208 */ /* 0x000fe20000800000 */
[----:B------:R-:W1:Y:S01]  /*1cd0*/  MUFU.RCP R24, R24 ;  /* 0x0000001800187308 */ /* 0x000e620000001000 */
[----:B------:R-:W-:Y:S01]  /*1ce0*/  FSETP.GT.AND P4, PT, |R8|, 8.50705917302346158658e+37, PT ;  /* 0x7e8000000800780b */ /* 0x000fe20003f84200 */
[----:B------:R-:W2:Y:S01]  /*1cf0*/  SHFL.BFLY PT, R27, R8, 0x10, 0x1f ;  /* 0x0e001f00081b7f89 */ /* 0x000ea200000e0000 */
[----:B------:R-:W-:Y:S01]  /*1d00*/  FSETP.NEU.AND P6, PT, R16, RZ, PT ;  /* 0x000000ff1000720b */ /* 0x000fe20003fcd000 */
[----:B------:R-:W-:Y:S01]  /*1d10*/  @!P0 FMUL R23, R23, 16777216 ;  /* 0x4b80000017178820 */ /* 0x000fe20000400000 */
[----:B------:R-:W-:Y:S01]  /*1d20*/  FSEL R21, R21, R8, P4 ;  /* 0x0000000815157208 */ /* 0x000fe20002000000 */
[----:B0-----:R-:W-:Y:S01]  /*1d30*/  FMUL R15, R15, R4 ;  /* 0x000000040f0f7220 */ /* 0x001fe20000400000 */
[----:B------:R-:W-:Y:S01]  /*1d40*/  @P2 FMUL R5, R5, 0.25 ;  /* 0x3e80000005052820 */ /* 0x000fe20000400000 */
[----:B------:R-:W-:Y:S01]  /*1d50*/  FADD R20, -R11, R20 ;  /* 0x000000140b147221 */ /* 0x000fe20000000100 */
[----:B------:R-:W-:Y:S01]  /*1d60*/  @P1 FMUL R6, R6, 0.25 ;  /* 0x3e80000006061820 */ /* 0x000fe20000400000 */
[----:B------:R-:W-:Y:S01]  /*1d70*/  @!P5 FMUL R21, R21, 16777216 ;  /* 0x4b8000001515d820 */ /* 0x000fe20000400000 */
[----:B------:R-:W0:Y:S01]  /*1d80*/  MUFU.RCP R23, R23 ;  /* 0x0000001700177308 */ /* 0x000e220000001000 */
[----:B------:R-:W-:Y:S01]  /*1d90*/  @!P3 FMUL R5, R5, 16777216 ;  /* 0x4b8000000505b820 */ /* 0x000fe20000400000 */
[----:B------:R-:W-:Y:S01]  /*1da0*/  FSEL R15, R15, RZ, P6 ;  /* 0x000000ff0f0f7208 */ /* 0x000fe20003000000 */
[----:B------:R-:W-:Y:S01]  /*1db0*/  FMUL R4, R20, R20 ;  /* 0x0000001414047220 */ /* 0x000fe20000400000 */
[----:B------:R-:W-:Y:S01]  /*1dc0*/  FSETP.NEU.AND P1, PT, R9, RZ, PT ;  /* 0x000000ff0900720b */ /* 0x000fe20003f2d000 */
[----:B-1----:R-:W-:Y:S01]  /*1dd0*/  FMUL R24, R24, R5 ;  /* 0x0000000518187220 */ /* 0x002fe20000400000 */
[----:B------:R-:W-:Y:S01]  /*1de0*/  @P4 FMUL R7, R7, 0.25 ;  /* 0x3e80000007074820 */ /* 0x000fe20000400000 */
[----:B------:R-:W-:Y:S01]  /*1df0*/  FFMA R20, R20, R15, R11 ;  /* 0x0000000f14147223 */ /* 0x000fe2000000000b */
[----:B------:R-:W1:Y:S01]  /*1e00*/  MUFU.RCP R14, R21 ;  /* 0x00000015000e7308 */ /* 0x000e620000001000 */
[----:B------:R-:W-:Y:S01]  /*1e10*/  @!P0 FMUL R6, R6, 16777216 ;  /* 0x4b80000006068820 */ /* 0x000fe20000400000 */
[----:B------:R-:W-:Y:S01]  /*1e20*/  FSEL R24, R24, RZ, P1 ;  /* 0x000000ff18187208 */ /* 0x000fe20000800000 */
[----:B------:R-:W-:Y:S01]  /*1e30*/  FADD R19, -R20, R19 ;  /* 0x0000001314137221 */ /* 0x000fe20000000100 */
[----:B------:R-:W-:Y:S01]  /*1e40*/  @!P5 FMUL R7, R7, 16777216 ;  /* 0x4b8000000707d820 */ /* 0x000fe20000400000 */
[----:B------:R-:W-:Y:S01]  /*1e50*/  FADD R12, R13, R12 ;  /* 0x0000000c0d0c7221 */ /* 0x000fe20000000000 */
[----:B------:R-:W-:Y:S01]  /*1e60*/  FMUL R4, R35, R4 ;  /* 0x0000000423047220 */ /* 0x000fe20000400000 */
[----:B------:R-:W-:Y:S01]  /*1e70*/  FMUL R11, R19, R19 ;  /* 0x00000013130b7220 */ /* 0x000fe20000400000 */
[----:B0-----:R-:W-:Y:S01]  /*1e80*/  FMUL R23, R23, R6 ;  /* 0x0000000617177220 */ /* 0x001fe20000400000 */
[----:B------:R-:W-:Y:S01]  /*1e90*/  FSETP.NEU.AND P0, PT, R10, RZ, PT ;  /* 0x000000ff0a00720b */ /* 0x000fe20003f0d000 */
[----:B------:R-:W-:Y:S01]  /*1ea0*/  FFMA R19, R19, R24, R20 ;  /* 0x0000001813137223 */ /* 0x000fe20000000014 */
[----:B------:R-:W-:Y:S01]  /*1eb0*/  FFMA R4, R15, R4, R12 ;  /* 0x000000040f047223 */ /* 0x000fe2000000000c */
[----:B------:R-:W-:Y:S01]  /*1ec0*/  FMUL R11, R16, R11 ;  /* 0x0000000b100b7220 */ /* 0x000fe20000400000 */
[----:B------:R-:W-:Y:S01]  /*1ed0*/  FSEL R23, R23, RZ, P0 ;  /* 0x000000ff17177208 */ /* 0x000fe20000000000 */
[----:B------:R-:W-:Y:S01]  /*1ee0*/  FADD R18, -R19, R18 ;  /* 0x0000001213127221 */ /* 0x000fe20000000100 */
[----:B------:R-:W-:Y:S01]  /*1ef0*/  FADD R5, R4, R3 ;  /* 0x0000000304057221 */ /* 0x000fe20000000000 */
[----:B-1----:R-:W-:Y:S01]  /*1f00*/  FMUL R14, R14, R7 ;  /* 0x000000070e0e7220 */ /* 0x002fe20000400000 */
[C---:B--2---:R-:W-:Y:S01]  /*1f10*/  FADD R7, R8.reuse, R27 ;  /* 0x0000001b08077221 */ /* 0x044fe20000000000 */
[----:B------:R-:W-:Y:S01]  /*1f20*/  FSETP.NEU.AND P1, PT, R8, RZ, PT ;  /* 0x000000ff0800720b */ /* 0x000fe20003f2d000 */
[----:B------:R-:W-:Y:S01]  /*1f30*/  FFMA R4, R18, R23, R19 ;  /* 0x0000001712047223 */ /* 0x000fe20000000013 */
[----:B------:R-:W-:Y:S01]  /*1f40*/  FFMA R5, R24, R11, R5 ;  /* 0x0000000b18057223 */ /* 0x000fe20000000005 */
[C---:B------:R-:W-:Y:S01]  /*1f50*/  FMUL R6, R7.reuse, 0.25 ;  /* 0x3e80000007067820 */ /* 0x040fe20000400000 */
[C---:B------:R-:W-:Y:S01]  /*1f60*/  FSETP.GEU.AND P2, PT, |R7|.reuse, 1.175494350822287508e-38, PT ;  /* 0x008000000700780b */ /* 0x040fe20003f4e200 */
[----:B------:R-:W0:Y:S01]  /*1f70*/  SHFL.BFLY PT, R16, R7, 0x8, 0x1f ;  /* 0x0d001f0007107f89 */ /* 0x000e2200000e0000 */
[----:B------:R-:W-:Y:S01]  /*1f80*/  FSETP.GT.AND P0, PT, |R7|, 8.50705917302346158658e+37, PT ;  /* 0x7e8000000700780b */ /* 0x000fe20003f04200 */
[----:B------:R-:W-:Y:S01]  /*1f90*/  FADD R17, -R4, R17 ;  /* 0x0000001104117221 */ /* 0x000fe20000000100 */
[----:B------:R-:W-:Y:S01]  /*1fa0*/  FSEL R14, R14, RZ, P1 ;  /* 0x000000ff0e0e7208 */ /* 0x000fe20000800000 */
[----:B------:R-:W-:Y:S01]  /*1fb0*/  FMUL R18, R18, R18 ;  /* 0x0000001212127220 */ /* 0x000fe20000400000 */
[----:B------:R-:W-:Y:S01]  /*1fc0*/  FSEL R11, R6, R7, P0 ;  /* 0x00000007060b7208 */ /* 0x000fe20000000000 */
[----:B------:R-:W-:Y:S01]  /*1fd0*/  FADD R6, R5, R2 ;  /* 0x0000000205067221 */ /* 0x000fe20000000000 */
[----:B------:R-:W-:Y:S01]  /*1fe0*/  FSETP.NEU.AND P1, PT, R7, RZ, PT ;  /* 0x000000ff0700720b */ /* 0x000fe20003f2d000 */
[----:B------:R-:W-:Y:S01]  /*1ff0*/  FFMA R4, R17, R14, R4 ;  /* 0x0000000e11047223 */ /* 0x000fe20000000004 */
[----:B------:R-:W-:Y:S01]  /*2000*/  FMUL R18, R9, R18 ;  /* 0x0000001209127220 */ /* 0x000fe20000400000 */
[----:B------:R-:W-:-:S02]  /*2010*/  FMUL R17, R17, R17 ;  /* 0x0000001111117220 */ /* 0x000fc40000400000 */
[----:B------:R-:W-:Y:S01]  /*2020*/  @!P2 FMUL R11, R11, 16777216 ;  /* 0x4b8000000b0ba820 */ /* 0x000fe20000400000 */
[----:B------:R-:W-:Y:S01]  /*2030*/  FFMA R23, R23, R18, R6 ;  /* 0x0000001217177223 */ /* 0x000fe20000000006 */
[----:B------:R-:W1:Y:S01]  /*2040*/  SHFL.BFLY PT, R5, R4, 0x10, 0x1f ;  /* 0x0e001f0004057f89 */ /* 0x000e6200000e0000 */
[----:B------:R-:W-:Y:S01]  /*2050*/  FMUL R17, R10, R17 ;  /* 0x000000110a117220 */ /* 0x000fe20000400000 */
[----:B------:R-:W2:Y:S01]  /*2060*/  MUFU.RCP R12, R11 ;  /* 0x0000000b000c7308 */ /* 0x000ea20000001000 */
[----:B------:R-:W-:Y:S01]  /*2070*/  FADD R23, R23, R0 ;  /* 0x0000000017177221 */ /* 0x000fe20000000000 */
[----:B------:R-:W-:-:S03]  /*2080*/  @P0 FMUL R27, R27, 0.25 ;  /* 0x3e8000001b1b0820 */ /* 0x000fc60000400000 */
[----:B------:R-:W-:Y:S01]  /*2090*/  FFMA R17, R14, R17, R23 ;  /* 0x000000110e117223 */ /* 0x000fe20000000017 */
[----:B------:R-:W-:Y:S01]  /*20a0*/  @!P2 FMUL R27, R27, 16777216 ;  /* 0x4b8000001b1ba820 */ /* 0x000fe20000400000 */
[----:B0-----:R-:W-:-:S03]  /*20b0*/  FADD R10, R7, R16 ;  /* 0x00000010070a7221 */ /* 0x001fc60000000000 */
[----:B------:R-:W0:Y:S01]  /*20c0*/  SHFL.BFLY PT, R6, R17, 0x10, 0x1f ;  /* 0x0e001f0011067f89 */ /* 0x000e2200000e0000 */
[C---:B------:R-:W-:Y:S01]  /*20d0*/  FMUL R9, R10.reuse, 0.25 ;  /* 0x3e8000000a097820 */ /* 0x040fe20000400000 */
[C---:B------:R-:W-:Y:S02]  /*20e0*/  FSETP.GEU.AND P2, PT, |R10|.reuse, 1.175494350822287508e-38, PT ;  /* 0x008000000a00780b */ /* 0x040fe40003f4e200 */
[----:B------:R-:W3:Y:S01]  /*20f0*/  SHFL.BFLY PT, R13, R10, 0x4, 0x1f ;  /* 0x0c801f000a0d7f89 */ /* 0x000ee200000e0000 */
[----:B------:R-:W-:Y:S01]  /*2100*/  FSETP.GT.AND P0, PT, |R10|, 8.50705917302346158658e+37, PT ;  /* 0x7e8000000a00780b */ /* 0x000fe20003f04200 */
[----:B--2---:R-:W-:-:S03]  /*2110*/  FMUL R12, R12, R27 ;  /* 0x0000001b0c0c7220 */ /* 0x004fc60000400000 */
[----:B------:R-:W-:Y:S02]  /*2120*/  FSEL R11, R9, R10, P0 ;  /* 0x0000000a090b7208 */ /* 0x000fe40000000000 */
[----:B------:R-:W-:Y:S01]  /*2130*/  FSEL R12, R12, RZ, P1 ;  /* 0x000000ff0c0c7208 */ /* 0x000fe20000800000 */
[----:B-1----:R-:W-:Y:S01]  /*2140*/  FADD R5, -R4, R5 ;  /* 0x0000000504057221 */ /* 0x002fe20000000100 */
[----:B------:R-:W-:-:S03]  /*2150*/  FSETP.NEU.AND P1, PT, R10, RZ, PT ;  /* 0x000000ff0a00720b */ /* 0x000fc60003f2d000 */
[----:B------:R-:W-:Y:S01]  /*2160*/  FFMA R4, R5, R12, R4 ;  /* 0x0000000c05047223 */ /* 0x000fe20000000004 */
[----:B------:R-:W-:Y:S01]  /*2170*/  @!P2 FMUL R11, R11, 16777216 ;  /* 0x4b8000000b0ba820 */ /* 0x000fe20000400000 */
[----:B------:R-:W-:Y:S01]  /*2180*/  FMUL R5, R5, R5 ;  /* 0x0000000505057220 */ /* 0x000fe20000400000 */
[----:B------:R-:W-:Y:S02]  /*2190*/  @P0 FMUL R16, R16, 0.25 ;  /* 0x3e80000010100820 */ /* 0x000fe40000400000 */
[----:B------:R-:W1:Y:S01]  /*21a0*/  SHFL.BFLY PT, R9, R4, 0x8, 0x1f ;  /* 0x0d001f0004097f89 */ /* 0x000e6200000e0000 */
[----:B------:R-:W-:Y:S01]  /*21b0*/  FMUL R5, R8, R5 ;  /* 0x0000000508057220 */ /* 0x000fe20000400000 */
[----:B------:R-:W2:Y:S01]  /*21c0*/  MUFU.RCP R11, R11 ;  /* 0x0000000b000b7308 */ /* 0x000ea20000001000 */
[----:B0-----:R-:W-:Y:S01]  /*21d0*/  FADD R17, R17, R6 ;  /* 0x0000000611117221 */ /* 0x001fe20000000000 */
[----:B------:R-:W-:-:S03]  /*21e0*/  @!P2 FMUL R16, R16, 16777216 ;  /* 0x4b8000001010a820 */ /* 0x000fc60000400000 */
[----:B------:R-:W-:Y:S01]  /*21f0*/  FFMA R5, R12, R5, R17 ;  /* 0x000000050c057223 */ /* 0x000fe20000000011 */
[----:B---3--:R-:W-:Y:S01]  /*2200*/  FADD R12, R10, R13 ;  /* 0x0000000d0a0c7221 */ /* 0x008fe20000000000 */
[----:B------:R-:W0:Y:S04]  /*2210*/  S2R R17, SR_TID.X ;  /* 0x0000000000117919 */ /* 0x000e280000002100 */
[----:B------:R-:W3:Y:S01]  /*2220*/  SHFL.BFLY PT, R6, R5, 0x8, 0x1f ;  /* 0x0d001f0005067f89 */ /* 0x000ee200000e0000 */
[C---:B------:R-:W-:Y:S02]  /*2230*/  FSETP.GEU.AND P2, PT, |R12|.reuse, 1.175494350822287508e-38, PT ;  /* 0x008000000c00780b */ /* 0x040fe40003f4e200 */
[C---:B------:R-:W-:Y:S01]  /*2240*/  FSETP.GT.AND P0, PT, |R12|.reuse, 8.50705917302346158658e+37, PT ;  /* 0x7e8000000c00780b */ /* 0x040fe20003f04200 */
[----:B------:R-:W4:Y:S01]  /*2250*/  SHFL.BFLY PT, R15, R12, 0x2, 0x1f ;  /* 0x0c401f000c0f7f89 */ /* 0x000f2200000e0000 */
[----:B--2---:R-:W-:Y:S01]  /*2260*/  FMUL R16, R11, R16 ;  /* 0x000000100b107220 */ /* 0x004fe20000400000 */
[----:B------:R-:W-:-:S04]  /*2270*/  FMUL R11, R12, 0.25 ;  /* 0x3e8000000c0b7820 */ /* 0x000fc80000400000 */
[----:B------:R-:W-:Y:S01]  /*2280*/  FSEL R16, R16, RZ, P1 ;  /* 0x000000ff10107208 */ /* 0x000fe20000800000 */
[----:B-1----:R-:W-:Y:S01]  /*2290*/  FADD R9, -R4, R9 ;  /* 0x0000000904097221 */ /* 0x002fe20000000100 */
[----:B------:R-:W-:Y:S02]  /*22a0*/  FSEL R11, R11, R12, P0 ;  /* 0x0000000c0b0b7208 */ /* 0x000fe40000000000 */
[----:B------:R-:W-:Y:S01]  /*22b0*/  FSETP.NEU.AND P1, PT, R12, RZ, PT ;  /* 0x000000ff0c00720b */ /* 0x000fe20003f2d000 */
[C---:B------:R-:W-:Y:S01]  /*22c0*/  FFMA R4, R9.reuse, R16, R4 ;  /* 0x0000001009047223 */ /* 0x040fe20000000004 */
[----:B------:R-:W-:Y:S01]  /*22d0*/  FMUL R8, R9, R9 ;  /* 0x0000000909087220 */ /* 0x000fe20000400000 */
[----:B------:R-:W-:Y:S01]  /*22e0*/  @!P2 FMUL R11, R11, 16777216 ;  /* 0x4b8000000b0ba820 */ /* 0x000fe20000400000 */
[----:B------:R-:W-:Y:S02]  /*22f0*/  @P0 FMUL R13, R13, 0.25 ;  /* 0x3e8000000d0d0820 */ /* 0x000fe40000400000 */
[----:B------:R-:W1:Y:S01]  /*2300*/  SHFL.BFLY PT, R9, R4, 0x4, 0x1f ;  /* 0x0c801f0004097f89 */ /* 0x000e6200000e0000 */
[----:B------:R-:W2:Y:S01]  /*2310*/  MUFU.RCP R14, R11 ;  /* 0x0000000b000e7308 */ /* 0x000ea20000001000 */
[----:B------:R-:W-:Y:S01]  /*2320*/  FMUL R8, R7, R8 ;  /* 0x0000000807087220 */ /* 0x000fe20000400000 */
[----:B------:R-:W-:Y:S01]  /*2330*/  @!P2 FMUL R13, R13, 16777216 ;  /* 0x4b8000000d0da820 */ /* 0x000fe20000400000 */
[----:B---3--:R-:W-:-:S04]  /*2340*/  FADD R5, R5, R6 ;  /* 0x0000000605057221 */ /* 0x008fc80000000000 */
[----:B------:R-:W-:Y:S01]  /*2350*/  FFMA R5, R16, R8, R5 ;  /* 0x0000000810057223 */ /* 0x000fe20000000005 */
[----:B----4-:R-:W-:-:S04]  /*2360*/  FADD R8, R12, R15 ;  /* 0x0000000f0c087221 */ /* 0x010fc80000000000 */
[----:B------:R-:W3:Y:S01]  /*2370*/  SHFL.BFLY PT, R6, R5, 0x4, 0x1f ;  /* 0x0c801f0005067f89 */ /* 0x000ee200000e0000 */
[C---:B------:R-:W-:Y:S02]  /*2380*/  FSETP.GEU.AND P2, PT, |R8|.reuse, 1.175494350822287508e-38, PT ;  /* 0x008000000800780b */ /* 0x040fe40003f4e200 */
[----:B------:R-:W-:Y:S01]  /*2390*/  FSETP.GT.AND P0, PT, |R8|, 8.50705917302346158658e+37, PT ;  /* 0x7e8000000800780b */ /* 0x000fe20003f04200 */
[----:B--2---:R-:W-:Y:S01]  /*23a0*/  FMUL R14, R14, R13 ;  /* 0x0000000d0e0e7220 */ /* 0x004fe20000400000 */
[----:B------:R-:W-:Y:S01]  /*23b0*/  FMUL R13, R8, 0.25 ;  /* 0x3e800000080d7820 */ /* 0x000fe20000400000 */
[----:B------:R-:W2:Y:S03]  /*23c0*/  SHFL.BFLY PT, R11, R8, 0x1, 0x1f ;  /* 0x0c201f00080b7f89 */ /* 0x000ea600000e0000 */
[----:B------:R-:W-:Y:S01]  /*23d0*/  FSEL R14, R14, RZ, P1 ;  /* 0x000000ff0e0e7208 */ /* 0x000fe20000800000 */
[----:B-1----:R-:W-:Y:S01]  /*23e0*/  FADD R9, -R4, R9 ;  /* 0x0000000904097221 */ /* 0x002fe20000000100 */
[----:B------:R-:W-:-:S03]  /*23f0*/  FSEL R13, R13, R8, P0 ;  /* 0x000000080d0d7208 */ /* 0x000fc60000000000 */
[C---:B------:R-:W-:Y:S01]  /*2400*/  FFMA R4, R9.reuse, R14, R4 ;  /* 0x0000000e09047223 */ /* 0x040fe20000000004 */
[----:B------:R-:W-:Y:S01]  /*2410*/  FMUL R7, R9, R9 ;  /* 0x0000000909077220 */ /* 0x000fe20000400000 */
[----:B------:R-:W-:Y:S01]  /*2420*/  @!P2 FMUL R13, R13, 16777216 ;  /* 0x4b8000000d0da820 */ /* 0x000fe20000400000 */
[----:B------:R-:W-:Y:S01]  /*2430*/  @P0 FMUL R15, R15, 0.25 ;  /* 0x3e8000000f0f0820 */ /* 0x000fe20000400000 */
[----:B------:R-:W-:Y:S01]  /*2440*/  FSETP.NEU.AND P0, PT, R8, RZ, PT ;  /* 0x000000ff0800720b */ /* 0x000fe20003f0d000 */
[----:B------:R-:W1:Y:S01]  /*2450*/  SHFL.BFLY PT, R9, R4, 0x2, 0x1f ;  /* 0x0c401f0004097f89 */ /* 0x000e6200000e0000 */
[----:B------:R-:W-:Y:S01]  /*2460*/  FMUL R7, R10, R7 ;  /* 0x000000070a077220 */ /* 0x000fe20000400000 */
[----:B------:R-:W-:Y:S01]  /*2470*/  @!P2 FMUL R15, R15, 16777216 ;  /* 0x4b8000000f0fa820 */ /* 0x000fe20000400000 */
[----:B------:R-:W4:Y:S01]  /*2480*/  MUFU.RCP R10, R13 ;  /* 0x0000000d000a7308 */ /* 0x000f220000001000 */
[----:B---3--:R-:W-:-:S04]  /*2490*/  FADD R5, R5, R6 ;  /* 0x0000000605057221 */ /* 0x008fc80000000000 */
[----:B------:R-:W-:Y:S01]  /*24a0*/  FFMA R5, R14, R7, R5 ;  /* 0x000000070e057223 */ /* 0x000fe20000000005 */
[----:B--2---:R-:W-:-:S04]  /*24b0*/  FADD R14, R8, R11 ;  /* 0x0000000b080e7221 */ /* 0x004fc80000000000 */
[----:B------:R-:W2:Y:S01]  /*24c0*/  SHFL.BFLY PT, R6, R5, 0x2, 0x1f ;  /* 0x0c401f0005067f89 */ /* 0x000ea200000e0000 */
[----:B------:R-:W-:Y:S01]  /*24d0*/  FSETP.GEU.AND P1, PT, |R14|, 1.175494350822287508e-38, PT ;  /* 0x008000000e00780b */ /* 0x000fe20003f2e200 */
[----:B----4-:R-:W-:-:S05]  /*24e0*/  FMUL R10, R10, R15 ;  /* 0x0000000f0a0a7220 */ /* 0x010fca0000400000 */
[----:B------:R-:W-:Y:S01]  /*24f0*/  FSEL R10, R10, RZ, P0 ;  /* 0x000000ff0a0a7208 */ /* 0x000fe20000000000 */
[----:B-1----:R-:W-:Y:S01]  /*2500*/  FADD R9, -R4, R9 ;  /* 0x0000000904097221 */ /* 0x002fe20000000100 */
[----:B------:R-:W-:-:S03]  /*2510*/  FSETP.GT.AND P0, PT, |R14|, 8.50705917302346158658e+37, PT ;  /* 0x7e8000000e00780b */ /* 0x000fc60003f04200 */
[C---:B------:R-:W-:Y:S01]  /*2520*/  FMUL R7, R9.reuse, R9 ;  /* 0x0000000909077220 */ /* 0x040fe20000400000 */
[----:B------:R-:W-:Y:S01]  /*2530*/  FFMA R4, R9, R10, R4 ;  /* 0x0000000a09047223 */ /* 0x000fe20000000004 */
[----:B------:R-:W-:Y:S02]  /*2540*/  FMUL R9, R14, 0.25 ;  /* 0x3e8000000e097820 */ /* 0x000fe40000400000 */
[----:B------:R-:W-:-:S03]  /*2550*/  FMUL R7, R12, R7 ;  /* 0x000000070c077220 */ /* 0x000fc60000400000 */
[----:B------:R-:W-:Y:S01]  /*2560*/  FSEL R12, R9, R14, P0 ;  /* 0x0000000e090c7208 */ /* 0x000fe20000000000 */
[----:B--2---:R-:W-:Y:S01]  /*2570*/  FADD R5, R5, R6 ;  /* 0x0000000605057221 */ /* 0x004fe20000000000 */
[----:B------:R-:W1:Y:S01]  /*2580*/  SHFL.BFLY PT, R9, R4, 0x1, 0x1f ;  /* 0x0c201f0004097f89 */ /* 0x000e6200000e0000 */
[----:B------:R-:W-:Y:S01]  /*2590*/  @P0 FMUL R11, R11, 0.25 ;  /* 0x3e8000000b0b0820 */ /* 0x000fe20000400000 */
[----:B------:R-:W-:Y:S01]  /*25a0*/  FSETP.NEU.AND P0, PT, R14, RZ, PT ;  /* 0x000000ff0e00720b */ /* 0x000fe20003f0d000 */
[----:B------:R-:W-:Y:S01]  /*25b0*/  @!P1 FMUL R12, R12, 16777216 ;  /* 0x4b8000000c0c9820 */ /* 0x000fe20000400000 */
[----:B------:R-:W-:Y:S01]  /*25c0*/  FFMA R5, R10, R7, R5 ;  /* 0x000000070a057223 */ /* 0x000fe20000000005 */
[----:B------:R-:W-:Y:S01]  /*25d0*/  @!P1 FMUL R11, R11, 16777216 ;  /* 0x4b8000000b0b9820 */ /* 0x000fe20000400000 */
[----:B0-----:R-:W-:-:S03]  /*25e0*/  ISETP.GE.AND P1, PT, R17, 0x8, PT ;  /* 0x000000081100780c */ /* 0x001fc60003f26270 */
[----:B------:R-:W0:Y:S01]  /*25f0*/  MUFU.RCP R12, R12 ;  /* 0x0000000c000c7308 */ /* 0x000e220000001000 */
[----:B------:R-:W2:Y:S01]  /*2600*/  SHFL.BFLY PT, R6, R5, 0x1, 0x1f ;  /* 0x0c201f0005067f89 */ /* 0x000ea200000e0000 */
[----:B-1----:R-:W-:Y:S01]  /*2610*/  FADD R9, -R4, R9 ;  /* 0x0000000904097221 */ /* 0x002fe20000000100 */
[----:B0-----:R-:W-:-:S03]  /*2620*/  FMUL R11, R12, R11 ;  /* 0x0000000b0c0b7220 */ /* 0x001fc60000400000 */
[----:B------:R-:W-:Y:S02]  /*2630*/  FMUL R7, R9, R9 ;  /* 0x0000000909077220 */ /* 0x000fe40000400000 */
[----:B------:R-:W-:Y:S02]  /*2640*/  FSEL R11, R11, RZ, P0 ;  /* 0x000000ff0b0b7208 */ /* 0x000fe40000000000 */
[----:B------:R-:W-:Y:S01]  /*2650*/  LOP3.LUT P0, RZ, R17, 0x1f, RZ, 0xc0, !PT ;  /* 0x0000001f11ff7812 */ /* 0x000fe2000780c0ff */
[----:B------:R-:W-:Y:S01]  /*2660*/  FMUL R7, R8, R7 ;  /* 0x0000000708077220 */ /* 0x000fe20000400000 */
[----:B--2---:R-:W-:Y:S01]  /*2670*/  FADD R6, R5, R6 ;  /* 0x0000000605067221 */ /* 0x004fe20000000000 */
[----:B------:R-:W-:Y:S01]  /*2680*/  SHF.R.U32.HI R5, RZ, 0x3, R17 ;  /* 0x00000003ff057819 */ /* 0x000fe20000011611 */
[----:B------:R-:W-:Y:S02]  /*2690*/  FFMA R8, R9, R11, R4 ;  /* 0x0000000b09087223 */ /* 0x000fe40000000004 */
[----:B------:R-:W-:Y:S01]  /*26a0*/  FFMA R10, R11, R7, R6 ;  /* 0x000000070b0a7223 */ /* 0x000fe20000000006 */
[----:B------:R-:W-:-:S06]  /*26b0*/  LOP3.LUT R5, R5, 0x1c, RZ, 0xc0, !PT ;  /* 0x0000001c05057812 */ /* 0x000fcc00078ec0ff */
[----:B------:R-:W-:Y:S04]  /*26c0*/  @!P0 STS [R5+0x40], R14 ;  /* 0x0000400e05008388 */ /* 0x000fe80000000800 */
[----:B------:R-:W-:Y:S04]  /*26d0*/  @!P0 STS [R5], R8 ;  /* 0x0000000805008388 */ /* 0x000fe80000000800 */
[----:B------:R-:W-:Y:S04]  /*26e0*/  @!P0 STS [R5+0x20], R10 ;  /* 0x0000200a05008388 */ /* 0x000fe80000000800 */
[----:B------:R-:W-:Y:S06]  /*26f0*/  BAR.SYNC 0x0 ;  /* 0x0000000000007b1d */ /* 0x000fec0000000000 */
[----:B------:R-:W0:Y:S04]  /*2700*/  @!P1 LDS R3, [R17.X4+0x40] ;  /* 0x0000400011039984 */ /* 0x000e280000004800 */
[----:B------:R-:W1:Y:S04]  /*2710*/  @!P1 LDS R0, [R17.X4] ;  /* 0x0000000011009984 */ /* 0x000e680000004800 */
[----:B------:R-:W-:Y:S04]  /*2720*/  @!P1 LDS R2, [R17.X4+0x20] ;  /* 0x0000200011029984 */ /* 0x000fe80000004800 */
[----:B0-----:R-:W0:Y:S04]  /*2730*/  SHFL.BFLY PT, R4, R3, 0x4, 0x1f ;  /* 0x0c801f0003047f89 */ /* 0x001e2800000e0000 */
[----:B-1----:R-:W1:Y:S01]  /*2740*/  SHFL.BFLY PT, R5, R0, 0x4, 0x1f ;  /* 0x0c801f0000057f89 */ /* 0x002e6200000e0000 */
[----:B0-----:R-:W-:-:S04]  /*2750*/  FADD R6, R3, R4 ;  /* 0x0000000403067221 */ /* 0x001fc80000000000 */
[C---:B------:R-:W-:Y:S01]  /*2760*/  FMUL R7, R6.reuse, 0.25 ;  /* 0x3e80000006077820 */ /* 0x040fe20000400000 */
[C---:B------:R-:W-:Y:S01]  /*2770*/  FSETP.GEU.AND P1, PT, |R6|.reuse, 1.175494350822287508e-38, PT ;  /* 0x008000000600780b */ /* 0x040fe20003f2e200 */
[----:B------:R-:W0:Y:S01]  /*2780*/  SHFL.BFLY PT, R11, R6, 0x2, 0x1f ;  /* 0x0c401f00060b7f89 */ /* 0x000e2200000e0000 */
[----:B------:R-:W-:Y:S01]  /*2790*/  FSETP.GT.AND P0, PT, |R6|, 8.50705917302346158658e+37, PT ;  /* 0x7e8000000600780b */ /* 0x000fe20003f04200 */
[----:B-1----:R-:W-:-:S03]  /*27a0*/  FADD R5, -R0, R5 ;  /* 0x0000000500057221 */ /* 0x002fc60000000100 */
[----:B------:R-:W-:Y:S02]  /*27b0*/  FSEL R8, R7, R6, P0 ;  /* 0x0000000607087208 */ /* 0x000fe40000000000 */
[----:B------:R-:W1:Y:S05]  /*27c0*/  SHFL.BFLY PT, R7, R2, 0x4, 0x1f ;  /* 0x0c801f0002077f89 */ /* 0x000e6a00000e0000 */
[----:B------:R-:W-:Y:S02]  /*27d0*/  @!P1 FMUL R8, R8, 16777216 ;  /* 0x4b80000008089820 */ /* 0x000fe40000400000 */
[----:B------:R-:W-:Y:S02]  /*27e0*/  @P0 FMUL R4, R4, 0.25 ;  /* 0x3e80000004040820 */ /* 0x000fe40000400000 */
[----:B------:R-:W2:Y:S02]  /*27f0*/  MUFU.RCP R9, R8 ;  /* 0x0000000800097308 */ /* 0x000ea40000001000 */
[----:B------:R-:W-:Y:S01]  /*2800*/  @!P1 FMUL R4, R4, 16777216 ;  /* 0x4b80000004049820 */ /* 0x000fe20000400000 */
[C---:B------:R-:W-:Y:S01]  /*2810*/  FSETP.NEU.AND P1, PT, R6.reuse, RZ, PT ;  /* 0x000000ff0600720b */ /* 0x040fe20003f2d000 */
[----:B0-----:R-:W-:-:S04]  /*2820*/  FADD R10, R6, R11 ;  /* 0x0000000b060a7221 */ /* 0x001fc80000000000 */
[C---:B------:R-:W-:Y:S01]  /*2830*/  FMUL R13, R10.reuse, 0.25 ;  /* 0x3e8000000a0d7820 */ /* 0x040fe20000400000 */
[C---:B------:R-:W-:Y:S01]  /*2840*/  FSETP.GEU.AND P2, PT, |R10|.reuse, 1.175494350822287508e-38, PT ;  /* 0x008000000a00780b */ /* 0x040fe20003f4e200 */
[----:B------:R-:W0:Y:S01]  /*2850*/  SHFL.BFLY PT, R15, R10, 0x1, 0x1f ;  /* 0x0c201f000a0f7f89 */ /* 0x000e2200000e0000 */
[----:B------:R-:W-:Y:S01]  /*2860*/  FSETP.GT.AND P0, PT, |R10|, 8.50705917302346158658e+37, PT ;  /* 0x7e8000000a00780b */ /* 0x000fe20003f04200 */
[----:B--2---:R-:W-:Y:S01]  /*2870*/  FMUL R9, R9, R4 ;  /* 0x0000000409097220 */ /* 0x004fe20000400000 */
[----:B------:R-:W-:Y:S01]  /*2880*/  FMUL R4, R5, R5 ;  /* 0x0000000505047220 */ /* 0x000fe20000400000 */
[----:B-1----:R-:W-:Y:S01]  /*2890*/  FADD R2, R2, R7 ;  /* 0x0000000702027221 */ /* 0x002fe20000000000 */
[----:B------:R-:W-:Y:S02]  /*28a0*/  FSEL R13, R13, R10, P0 ;  /* 0x0000000a0d0d7208 */ /* 0x000fe40000000000 */
[----:B------:R-:W-:Y:S01]  /*28b0*/  FSEL R9, R9, RZ, P1 ;  /* 0x000000ff09097208 */ /* 0x000fe20000800000 */
[----:B------:R-:W-:-:S04]  /*28c0*/  FMUL R4, R3, R4 ;  /* 0x0000000403047220 */ /* 0x000fc80000400000 */
[----:B------:R-:W-:Y:S01]  /*28d0*/  FFMA R0, R5, R9, R0 ;  /* 0x0000000905007223 */ /* 0x000fe20000000000 */
[----:B------:R-:W-:Y:S01]  /*28e0*/  @!P2 FMUL R13, R13, 16777216 ;  /* 0x4b8000000d0da820 */ /* 0x000fe20000400000 */
[----:B------:R-:W-:Y:S01]  /*28f0*/  FFMA R2, R9, R4, R2 ;  /* 0x0000000409027223 */ /* 0x000fe20000000002 */
[----:B------:R-:W-:Y:S01]  /*2900*/  @P0 FMUL R11, R11, 0.25 ;  /* 0x3e8000000b0b0820 */ /* 0x000fe20000400000 */
[C---:B------:R-:W-:Y:S01]  /*2910*/  FSETP.NEU.AND P0, PT, R10.reuse, RZ, PT ;  /* 0x000000ff0a00720b */ /* 0x040fe20003f0d000 */
[----:B------:R-:W1:Y:S01]  /*2920*/  SHFL.BFLY PT, R3, R0, 0x2, 0x1f ;  /* 0x0c401f0000037f89 */ /* 0x000e6200000e0000 */
[----:B------:R-:W2:Y:S01]  /*2930*/  MUFU.RCP R4, R13 ;  /* 0x0000000d00047308 */ /* 0x000ea20000001000 */
[----:B------:R-:W-:Y:S02]  /*2940*/  @!P2 FMUL R11, R11, 16777216 ;  /* 0x4b8000000b0ba820 */ /* 0x000fe40000400000 */
[----:B------:R-:W3:Y:S01]  /*2950*/  SHFL.BFLY PT, R5, R2, 0x2, 0x1f ;  /* 0x0c401f0002057f89 */ /* 0x000ee200000e0000 */
[----:B0-----:R-:W-:-:S04]  /*2960*/  FADD R8, R10, R15 ;  /* 0x0000000f0a087221 */ /* 0x001fc80000000000 */
[C---:B------:R-:W-:Y:S01]  /*2970*/  FMUL R9, R8.reuse, 0.25 ;  /* 0x3e80000008097820 */ /* 0x040fe20000400000 */
[----:B------:R-:W-:Y:S01]  /*2980*/  FSETP.GEU.AND P1, PT, |R8|, 1.175494350822287508e-38, PT ;  /* 0x008000000800780b */ /* 0x000fe20003f2e200 */
[----:B--2---:R-:W-:-:S05]  /*2990*/  FMUL R4, R4, R11 ;  /* 0x0000000b04047220 */ /* 0x004fca0000400000 */
[----:B------:R-:W-:Y:S01]  /*29a0*/  FSEL R4, R4, RZ, P0 ;  /* 0x000000ff04047208 */ /* 0x000fe20000000000 */
[----:B-1----:R-:W-:Y:S01]  /*29b0*/  FADD R3, -R0, R3 ;  /* 0x0000000300037221 */ /* 0x002fe20000000100 */
[----:B------:R-:W-:-:S03]  /*29c0*/  FSETP.GT.AND P0, PT, |R8|, 8.50705917302346158658e+37, PT ;  /* 0x7e8000000800780b */ /* 0x000fc60003f04200 */
[C---:B------:R-:W-:Y:S01]  /*29d0*/  FMUL R7, R3.reuse, R3 ;  /* 0x0000000303077220 */ /* 0x040fe20000400000 */
[----:B------:R-:W-:Y:S01]  /*29e0*/  FFMA R0, R3, R4, R0 ;  /* 0x0000000403007223 */ /* 0x000fe20000000000 */
[----:B---3--:R-:W-:Y:S01]  /*29f0*/  FADD R5, R2, R5 ;  /* 0x0000000502057221 */ /* 0x008fe20000000000 */
[----:B------:R-:W-:Y:S01]  /*2a00*/  FSEL R9, R9, R8, P0 ;  /* 0x0000000809097208 */ /* 0x000fe20000000000 */
[----:B------:R-:W-:Y:S02]  /*2a10*/  FMUL R7, R6, R7 ;  /* 0x0000000706077220 */ /* 0x000fe40000400000 */
[----:B------:R-:W0:Y:S02]  /*2a20*/  SHFL.BFLY PT, R3, R0, 0x1, 0x1f ;  /* 0x0c201f0000037f89 */ /* 0x000e2400000e0000 */
[----:B------:R-:W-:Y:S01]  /*2a30*/  FFMA R5, R4, R7, R5 ;  /* 0x0000000704057223 */ /* 0x000fe20000000005 */
[----:B------:R-:W-:Y:S01]  /*2a40*/  @!P1 FMUL R9, R9, 16777216 ;  /* 0x4b80000009099820 */ /* 0x000fe20000400000 */
[----:B------:R-:W-:Y:S01]  /*2a50*/  @P0 FMUL R15, R15, 0.25 ;  /* 0x3e8000000f0f0820 */ /* 0x000fe20000400000 */
[----:B------:R-:W-:-:S02]  /*2a60*/  LOP3.LUT P0, RZ, R17, 0x7, RZ, 0xc0, !PT ;  /* 0x0000000711ff7812 */ /* 0x000fc4000780c0ff */
[----:B------:R-:W1:Y:S01]  /*2a70*/  SHFL.BFLY PT, R2, R5, 0x1, 0x1f ;  /* 0x0c201f0005027f89 */ /* 0x000e6200000e0000 */
[----:B------:R-:W2:Y:S01]  /*2a80*/  MUFU.RCP R4, R9 ;  /* 0x0000000900047308 */ /* 0x000ea20000001000 */
[----:B------:R-:W-:Y:S01]  /*2a90*/  @!P1 FMUL R15, R15, 16777216 ;  /* 0x4b8000000f0f9820 */ /* 0x000fe20000400000 */
[----:B------:R-:W-:Y:S02]  /*2aa0*/  FSETP.NEU.AND P1, PT, R8, RZ, PT ;  /* 0x000000ff0800720b */ /* 0x000fe40003f2d000 */
[----:B------:R-:W-:Y:S01]  /*2ab0*/  ISETP.LT.AND P0, PT, R17, 0x8, !P0 ;  /* 0x000000081100780c */ /* 0x000fe20004701270 */
[----:B0-----:R-:W-:Y:S01]  /*2ac0*/  FADD R3, -R0, R3 ;  /* 0x0000000300037221 */ /* 0x001fe20000000100 */
[----:B--2---:R-:W-:-:S11]  /*2ad0*/  FMUL R4, R4, R15 ;  /* 0x0000000f04047220 */ /* 0x004fd60000400000 */
[----:B------:R-:W-:Y:S01]  /*2ae0*/  @P0 STS [R17.X4+0x40], R8 ;  /* 0x0000400811000388 */ /* 0x000fe20000004800 */
[----:B------:R-:W-:Y:S01]  /*2af0*/  FMUL R11, R3, R3 ;  /* 0x00000003030b7220 */ /* 0x000fe20000400000 */
[----:B------:R-:W-:Y:S01]  /*2b00*/  FSEL R4, R4, RZ, P1 ;  /* 0x000000ff04047208 */ /* 0x000fe20000800000 */
[----:B-1----:R-:W-:Y:S02]  /*2b10*/  FADD R7, R5, R2 ;  /* 0x0000000205077221 */ /* 0x002fe40000000000 */
[----:B------:R-:W-:Y:S02]  /*2b20*/  FMUL R11, R10, R11 ;  /* 0x0000000b0a0b7220 */ /* 0x000fe40000400000 */
[----:B------:R-:W-:Y:S02]  /*2b30*/  FFMA R0, R3, R4, R0 ;  /* 0x0000000403007223 */ /* 0x000fe40000000000 */
[----:B------:R-:W-:Y:S01]  /*2b40*/  FFMA R7, R4, R11, R7 ;  /* 0x0000000b04077223 */ /* 0x000fe20000000007 */
[----:B------:R-:W-:-:S02]  /*2b50*/  IMAD.U32 R3, RZ, RZ, UR5 ;  /* 0x00000005ff037e24 */ /* 0x000fc4000f8e00ff */
[----:B------:R-:W-:Y:S04]  /*2b60*/  @P0 STS [R17.X4], R0 ;  /* 0x0000000011000388 */ /* 0x000fe80000004800 */
[----:B------:R-:W-:Y:S04]  /*2b70*/  @P0 STS [R17.X4+0x20], R7 ;  /* 0x0000200711000388 */ /* 0x000fe80000004800 */
[----:B------:R-:W-:Y:S06]  /*2b80*/  BAR.SYNC 0x0 ;  /* 0x0000000000007b1d */ /* 0x000fec0000000000 */
[----:B------:R-:W0:Y:S01]  /*2b90*/  LDS R2, [RZ] ;  /* 0x00000000ff027984 */ /* 0x000e220000000800 */
[----:B------:R-:W-:-:S03]  /*2ba0*/  PLOP3.LUT P0, PT, PT, PT, UP0, 0x40, 0x0 ;  /* 0x000000000000781c */ /* 0x000fc60003f0e808 */
[----:B------:R-:W1:Y:S04]  /*2bb0*/  LDS R4, [0x20] ;  /* 0x00002000ff047984 */ /* 0x000e680000000800 */
[----:B------:R-:W-:Y:S06]  /*2bc0*/  BAR.SYNC 0x0 ;  /* 0x0000000000007b1d */ /* 0x000fec0000000000 */
[----:B------:R-:W-:Y:S01]  /*2bd0*/  ISETP.EQ.AND P0, PT, R25, RZ, P0 ;  /* 0x000000ff1900720c */ /* 0x000fe20000702270 */
[----:B0-----:R-:W-:Y:S04]  /*2be0*/  STS [RZ], R2 ;  /* 0x00000002ff007388 */ /* 0x001fe80000000800 */
[----:B------:R-:W-:Y:S06]  /*2bf0*/  BAR.SYNC 0x0 ;  /* 0x0000000000007b1d */ /* 0x000fec0000000000 */
[----:B------:R-:W0:Y:S01]  /*2c00*/  LDS R5, [RZ] ;  /* 0x00000000ff057984 */ /* 0x000e220000000800 */
[----:B------:R-:W-:-:S03]  /*2c10*/  MOV R2, UR4 ;  /* 0x0000000400027c02 */ /* 0x000fc60008000f00 */
[----:B------:R-:W-:Y:S06]  /*2c20*/  BAR.SYNC 0x0 ;  /* 0x0000000000007b1d */ /* 0x000fec0000000000 */
[----:B-1----:R-:W-:Y:S04]  /*2c30*/  STS [RZ], R4 ;  /* 0x00000004ff007388 */ /* 0x002fe80000000800 */
[----:B------:R-:W-:Y:S06]  /*2c40*/  BAR.SYNC 0x0 ;  /* 0x0000000000007b1d */ /* 0x000fec0000000000 */
[----:B0-----:R0:W-:Y:S01]  /*2c50*/  @P0 STG.E [R2.64], R5 ;  /* 0x0000000502000986 */ /* 0x0011e2000c10190a */
[----:B------:R-:W-:Y:S05]  /*2c60*/  @!P0 EXIT ;  /* 0x000000000000894d */ /* 0x000fea0003800000 */
[----:B0-----:R-:W0:Y:S01]  /*2c70*/  LDS R5, [RZ] ;  /* 0x00000000ff057984 */ /* 0x001e220000000800 */
[----:B------:R-:W-:-:S02]  /*2c80*/  MOV R2, UR6 ;  /* 0x0000000600027c02 */ /* 0x000fc40008000f00 */
[----:B------:R-:W-:-:S05]  /*2c90*/  MOV R3, UR7 ;  /* 0x0000000700037c02 */ /* 0x000fca0008000f00 */
[----:B0-----:R-:W-:Y:S01]  /*2ca0*/  STG.E [R2.64], R5 ;  /* 0x0000000502007986 */ /* 0x001fe2000c10190a */
[----:B------:R-:W-:Y:S05]  /*2cb0*/  EXIT ;  /* 0x000000000000794d */ /* 0x000fea0003800000 */
.L_x_4:
[----:B------:R-:W-:-:S00]  /*2cc0*/  BRA `(.L_x_4) ;  /* 0xfffffff000007947 */ /* 0x000fc0000383ffff */
[----:B------:R-:W-:-:S00]  /*2cd0*/  NOP ;  /* 0x0000000000007918 */ /* 0x000fc00000000000 */
        /* <DEDUP_REMOVED lines=10> */
.L_x_5:


//--------------------- .nv.shared.triton__0d1d2d345de6 --------------------------
	.section	.nv.shared.triton__0d1d2d345de6,"aw",@nobits
	.align	16
